	.target	sm_90a

	.elftype	@"ET_EXEC"


//--------------------- .note.nv.tkinfo           --------------------------
	.section	.note.nv.tkinfo,"",@"SHT_NOTE"
	.sectionflags	@"SHF_NOTE_NV_TKINFO"
	.tkinfo
        /*0018*/ 	.word	0x00000002
        /*0030*/ 	.string	""
        /*0030*/ 	.string	"ptxas"
        /*0030*/ 	.string	"Cuda compilation tools, release 13.0, V13.0.88"
        /*0030*/ 	.string	"Build cuda_13.0.r13.0/compiler.36424714_0"
        /*0030*/ 	.string	"-arch sm_90a -m 64 "



//--------------------- .note.nv.cuinfo           --------------------------
	.section	.note.nv.cuinfo,"",@"SHT_NOTE"
	.sectionflags	@"SHF_NOTE_NV_CUINFO"
        /*0018*/ 	.short	0x0002
        /*001a*/ 	.short	0x005a
        /*001c*/ 	.short	0x0082
	.zero		2


//--------------------- .nv.info                  --------------------------
	.section	.nv.info,"",@"SHT_CUDA_INFO"
	.align	4


	//----- nvinfo : EIATTR_REGCOUNT
	.align		4
        /*0000*/ 	.byte	0x04, 0x2f
        /*0002*/ 	.short	(.L_12 - .L_11)
	.align		4
.L_11:
        /*0004*/ 	.word	index@(_ZN7cutlass13device_kernelINS_4gemm6kernel13GemmUniversalIN4cute5tupleIJiiiiEEENS1_10collective13CollectiveMmaINS1_37MainloopSm90TmaGmmaWarpSpecializedFP8ILi4ENS5_IJNS4_1CILi2EEESB_NSA_ILi1EEEEEENS1_35KernelTmaWarpSpecializedCooperativeEEENS5_IJNSA_ILi256EEENSA_ILi128EEENSA_ILi64EEEEEENS_12float_e4m3_tENS5_IJlSC_lEEESK_SL_NS4_8TiledMMAINS4_8MMA_AtomIJNS4_4SM904GMMA31MMA_64x128x32_F32E4M3E4M3_SS_TNILNSP_7ScaleInE1ELSR_1EEEEEENS4_6LayoutINS5_IJSB_SC_SC_EEENS5_IJSC_NSA_ILi0EEESW_EEEEENS5_IJNS4_10UnderscoreESZ_SZ_EEEEENS4_23SM90_TMA_LOAD_MULTICASTENS4_14ComposedLayoutINS4_7SwizzleILi2ELi4ELi3EEENS4_18smem_ptr_flag_bitsILi8EEENSU_INS5_IJNSA_ILi8EEESI_EEENS5_IJSI_SC_EEEEEEEvNS4_8identityES12_S1C_vS1D_EENS_8epilogue10collective6detail29Sm90TmaWarpSpecializedAdapterINS1G_15DefaultEpilogueISK_SL_SL_NS1F_6thread17LinearCombinationISK_Li1EffLNS1K_9ScaleType4KindE0ELNS_15FloatRoundStyleE2ESK_EENS1_15EpilogueDefaultEEEEEvvEEEEvNT_6ParamsE)
        /*0008*/ 	.word	0x000000a8


	//----- nvinfo : EIATTR_FRAME_SIZE
	.align		4
.L_12:
        /*000c*/ 	.byte	0x04, 0x11
        /*000e*/ 	.short	(.L_14 - .L_13)
	.align		4
.L_13:
        /*0010*/ 	.word	index@(_ZN7cutlass13device_kernelINS_4gemm6kernel13GemmUniversalIN4cute5tupleIJiiiiEEENS1_10collective13CollectiveMmaINS1_37MainloopSm90TmaGmmaWarpSpecializedFP8ILi4ENS5_IJNS4_1CILi2EEESB_NSA_ILi1EEEEEENS1_35KernelTmaWarpSpecializedCooperativeEEENS5_IJNSA_ILi256EEENSA_ILi128EEENSA_ILi64EEEEEENS_12float_e4m3_tENS5_IJlSC_lEEESK_SL_NS4_8TiledMMAINS4_8MMA_AtomIJNS4_4SM904GMMA31MMA_64x128x32_F32E4M3E4M3_SS_TNILNSP_7ScaleInE1ELSR_1EEEEEENS4_6LayoutINS5_IJSB_SC_SC_EEENS5_IJSC_NSA_ILi0EEESW_EEEEENS5_IJNS4_10UnderscoreESZ_SZ_EEEEENS4_23SM90_TMA_LOAD_MULTICASTENS4_14ComposedLayoutINS4_7SwizzleILi2ELi4ELi3EEENS4_18smem_ptr_flag_bitsILi8EEENSU_INS5_IJNSA_ILi8EEESI_EEENS5_IJSI_SC_EEEEEEEvNS4_8identityES12_S1C_vS1D_EENS_8epilogue10collective6detail29Sm90TmaWarpSpecializedAdapterINS1G_15DefaultEpilogueISK_SL_SL_NS1F_6thread17LinearCombinationISK_Li1EffLNS1K_9ScaleType4KindE0ELNS_15FloatRoundStyleE2ESK_EENS1_15EpilogueDefaultEEEEEvvEEEEvNT_6ParamsE)
        /*0014*/ 	.word	0x00000108


	//----- nvinfo : EIATTR_MIN_STACK_SIZE
	.align		4
.L_14:
        /*0018*/ 	.byte	0x04, 0x12
        /*001a*/ 	.short	(.L_16 - .L_15)
	.align		4
.L_15:
        /*001c*/ 	.word	index@(_ZN7cutlass13device_kernelINS_4gemm6kernel13GemmUniversalIN4cute5tupleIJiiiiEEENS1_10collective13CollectiveMmaINS1_37MainloopSm90TmaGmmaWarpSpecializedFP8ILi4ENS5_IJNS4_1CILi2EEESB_NSA_ILi1EEEEEENS1_35KernelTmaWarpSpecializedCooperativeEEENS5_IJNSA_ILi256EEENSA_ILi128EEENSA_ILi64EEEEEENS_12float_e4m3_tENS5_IJlSC_lEEESK_SL_NS4_8TiledMMAINS4_8MMA_AtomIJNS4_4SM904GMMA31MMA_64x128x32_F32E4M3E4M3_SS_TNILNSP_7ScaleInE1ELSR_1EEEEEENS4_6LayoutINS5_IJSB_SC_SC_EEENS5_IJSC_NSA_ILi0EEESW_EEEEENS5_IJNS4_10UnderscoreESZ_SZ_EEEEENS4_23SM90_TMA_LOAD_MULTICASTENS4_14ComposedLayoutINS4_7SwizzleILi2ELi4ELi3EEENS4_18smem_ptr_flag_bitsILi8EEENSU_INS5_IJNSA_ILi8EEESI_EEENS5_IJSI_SC_EEEEEEEvNS4_8identityES12_S1C_vS1D_EENS_8epilogue10collective6detail29Sm90TmaWarpSpecializedAdapterINS1G_15DefaultEpilogueISK_SL_SL_NS1F_6thread17LinearCombinationISK_Li1EffLNS1K_9ScaleType4KindE0ELNS_15FloatRoundStyleE2ESK_EENS1_15EpilogueDefaultEEEEEvvEEEEvNT_6ParamsE)
        /*0020*/ 	.word	0x00000108
.L_16:


//--------------------- .nv.compat                --------------------------
	.section	.nv.compat,"",@"SHT_CUDA_COMPAT_INFO"
	.align	4
        /*0000*/ 	.byte	0x02, 0x09, 0x01, 0x00, 0x02, 0x02, 0x04, 0x00, 0x02, 0x05, 0x05, 0x00, 0x03, 0x07, 0x01, 0x01
        /*0010*/ 	.byte	0x02, 0x03, 0x01, 0x00, 0x02, 0x06, 0x01, 0x00, 0x04, 0x0b, 0x08, 0x00, 0x00, 0x00, 0x00, 0x00
        /*0020*/ 	.byte	0x00, 0x00, 0x00, 0x00


//--------------------- .nv.info._ZN7cutlass13device_kernelINS_4gemm6kernel13GemmUniversalIN4cute5tupleIJiiiiEEENS1_10collective13CollectiveMmaINS1_37MainloopSm90TmaGmmaWarpSpecializedFP8ILi4ENS5_IJNS4_1CILi2EEESB_NSA_ILi1EEEEEENS1_35KernelTmaWarpSpecializedCooperativeEEENS5_IJNSA_ILi256EEENSA_ILi128EEENSA_ILi64EEEEEENS_12float_e4m3_tENS5_IJlSC_lEEESK_SL_NS4_8TiledMMAINS4_8MMA_AtomIJNS4_4SM904GMMA31MMA_64x128x32_F32E4M3E4M3_SS_TNILNSP_7ScaleInE1ELSR_1EEEEEENS4_6LayoutINS5_IJSB_SC_SC_EEENS5_IJSC_NSA_ILi0EEESW_EEEEENS5_IJNS4_10UnderscoreESZ_SZ_EEEEENS4_23SM90_TMA_LOAD_MULTICASTENS4_14ComposedLayoutINS4_7SwizzleILi2ELi4ELi3EEENS4_18smem_ptr_flag_bitsILi8EEENSU_INS5_IJNSA_ILi8EEESI_EEENS5_IJSI_SC_EEEEEEEvNS4_8identityES12_S1C_vS1D_EENS_8epilogue10collective6detail29Sm90TmaWarpSpecializedAdapterINS1G_15DefaultEpilogueISK_SL_SL_NS1F_6thread17LinearCombinationISK_Li1EffLNS1K_9ScaleType4KindE0ELNS_15FloatRoundStyleE2ESK_EENS1_15EpilogueDefaultEEEEEvvEEEEvNT_6ParamsE --------------------------
	.section	.nv.info._ZN7cutlass13device_kernelINS_4gemm6kernel13GemmUniversalIN4cute5tupleIJiiiiEEENS1_10collective13CollectiveMmaINS1_37MainloopSm90TmaGmmaWarpSpecializedFP8ILi4ENS5_IJNS4_1CILi2EEESB_NSA_ILi1EEEEEENS1_35KernelTmaWarpSpecializedCooperativeEEENS5_IJNSA_ILi256EEENSA_ILi128EEENSA_ILi64EEEEEENS_12float_e4m3_tENS5_IJlSC_lEEESK_SL_NS4_8TiledMMAINS4_8MMA_AtomIJNS4_4SM904GMMA31MMA_64x128x32_F32E4M3E4M3_SS_TNILNSP_7ScaleInE1ELSR_1EEEEEENS4_6LayoutINS5_IJSB_SC_SC_EEENS5_IJSC_NSA_ILi0EEESW_EEEEENS5_IJNS4_10UnderscoreESZ_SZ_EEEEENS4_23SM90_TMA_LOAD_MULTICASTENS4_14ComposedLayoutINS4_7SwizzleILi2ELi4ELi3EEENS4_18smem_ptr_flag_bitsILi8EEENSU_INS5_IJNSA_ILi8EEESI_EEENS5_IJSI_SC_EEEEEEEvNS4_8identityES12_S1C_vS1D_EENS_8epilogue10collective6detail29Sm90TmaWarpSpecializedAdapterINS1G_15DefaultEpilogueISK_SL_SL_NS1F_6thread17LinearCombinationISK_Li1EffLNS1K_9ScaleType4KindE0ELNS_15FloatRoundStyleE2ESK_EENS1_15EpilogueDefaultEEEEEvvEEEEvNT_6ParamsE,"",@"SHT_CUDA_INFO"
	.sectionflags	@""
	.align	4


	//----- nvinfo : EIATTR_CUDA_API_VERSION
	.align		4
        /*0000*/ 	.byte	0x04, 0x37
        /*0002*/ 	.short	(.L_18 - .L_17)
.L_17:
        /*0004*/ 	.word	0x00000082


	//----- nvinfo : EIATTR_KPARAM_INFO
	.align		4
.L_18:
        /*0008*/ 	.byte	0x04, 0x17
        /*000a*/ 	.short	(.L_20 - .L_19)
.L_19:
        /*000c*/ 	.word	0x00000000
        /*0010*/ 	.short	0x0000
        /*0012*/ 	.short	0x0070
        /*0014*/ 	.byte	0x00, 0xf0, 0x01, 0x10


	//----- nvinfo : EIATTR_SPARSE_MMA_MASK
	.align		4
.L_20:
        /*0018*/ 	.byte	0x03, 0x50
        /*001a*/ 	.short	0x0000


	//----- nvinfo : EIATTR_MAXREG_COUNT
	.align		4
        /*001c*/ 	.byte	0x03, 0x1b
        /*001e*/ 	.short	0x00a8


	//----- nvinfo : EIATTR_NUM_BARRIERS
	.align		4
        /*0020*/ 	.byte	0x02, 0x4c
        /*0022*/ 	.byte	0x01
	.zero		1


	//----- nvinfo : EIATTR_ANNOTATIONS
	.align		4
        /*0024*/ 	.byte	0x04, 0x55
        /*0026*/ 	.short	(.L_22 - .L_21)


	//   ....[0]....
.L_21:
        /*0028*/ 	.word	0x00000001
        /*002c*/ 	.byte	0x10, 0x07, 0x00, 0x00, 0x01, 0x00, 0x00, 0x00, 0x00, 0x08, 0x00, 0x00, 0x01, 0x00, 0x00, 0x00
        /* <DEDUP_REMOVED lines=199> */
        /*0cac*/ 	.byte	0xd0, 0x06, 0x01, 0x00


	//----- nvinfo : EIATTR_MERCURY_ISA_VERSION
	.align		4
.L_22:
        /*0cb0*/ 	.byte	0x03, 0x5f
        /*0cb2*/ 	.short	0x0101


	//----- nvinfo : EIATTR_INT_WARP_WIDE_INSTR_OFFSETS
	.align		4
        /*0cb4*/ 	.byte	0x04, 0x31
        /*0cb6*/ 	.short	(.L_24 - .L_23)


	//   ....[0]....
.L_23:
        /*0cb8*/ 	.word	0x00000550


	//   ....[1]....
        /*0cbc*/ 	.word	0x00000570


	//   ....[2]....
        /*0cc0*/ 	.word	0x000006e0


	//   ....[3]....
        /*0cc4*/ 	.word	0x00005390


	//----- nvinfo : EIATTR_COOP_GROUP_MASK_REGIDS
	.align		4
.L_24:
        /*0cc8*/ 	.byte	0x04, 0x29
        /*0cca*/ 	.short	(.L_26 - .L_25)


	//   ....[0]....
.L_25:
        /*0ccc*/ 	.word	0xffffffff


	//   ....[1]....
        /*0cd0*/ 	.word	0xffffffff


	//   ....[2]....
        /*0cd4*/ 	.word	0xffffffff


	//   ....[3]....
        /*0cd8*/ 	.word	0xffffffff


	//   ....[4]....
        /*0cdc*/ 	.word	0xffffffff


	//   ....[5]....
        /*0ce0*/ 	.word	0xffffffff


	//----- nvinfo : EIATTR_COOP_GROUP_INSTR_OFFSETS
	.align		4
.L_26:
        /*0ce4*/ 	.byte	0x04, 0x28
        /*0ce6*/ 	.short	(.L_28 - .L_27)


	//   ....[0]....
.L_27:
        /*0ce8*/ 	.word	0x00000070


	//   ....[1]....
        /*0cec*/ 	.word	0x00000080


	//   ....[2]....
        /*0cf0*/ 	.word	0x000001a0


	//   ....[3]....
        /*0cf4*/ 	.word	0x000003c0


	//   ....[4]....
        /*0cf8*/ 	.word	0x00000840


	//   ....[5]....
        /*0cfc*/ 	.word	0x000015c0


	//----- nvinfo : EIATTR_REG_RECONFIG
	.align		4
.L_28:
        /*0d00*/ 	.byte	0x01, 0x54
	.zero		2


	//----- nvinfo : EIATTR_MBARRIER_INSTR_OFFSETS
	.align		4
        /*0d04*/ 	.byte	0x04, 0x39
        /*0d06*/ 	.short	(.L_30 - .L_29)


	//   ....[0]....
.L_29:
        /*0d08*/ 	.word	0x00000320
        /*0d0c*/ 	.word	0x000000ff
        /*0d10*/ 	.word	0x00000000
        /*0d14*/ 	.short	0x0100
        /*0d16*/ 	.byte	0x09
	.zero		1


	//   ....[1]....
        /*0d18*/ 	.word	0x00000330
        /*0d1c*/ 	.word	0x000000ff
        /*0d20*/ 	.word	0x00000020
        /*0d24*/ 	.short	0x0100
        /*0d26*/ 	.byte	0x09
	.zero		1


	//   ....[2]....
        /*0d28*/ 	.word	0x00000340
        /*0d2c*/ 	.word	0x000000ff
        /*0d30*/ 	.word	0x00000008
        /*0d34*/ 	.short	0x0100
        /*0d36*/ 	.byte	0x09
	.zero		1


	//   ....[3]....
        /*0d38*/ 	.word	0x00000350
        /*0d3c*/ 	.word	0x000000ff
        /*0d40*/ 	.word	0x00000028
        /*0d44*/ 	.short	0x0100
        /*0d46*/ 	.byte	0x09
	.zero		1


	//   ....[4]....
        /*0d48*/ 	.word	0x00000360
        /*0d4c*/ 	.word	0x000000ff
        /*0d50*/ 	.word	0x00000010
        /*0d54*/ 	.short	0x0100
        /*0d56*/ 	.byte	0x09
	.zero		1


	//   ....[5]....
        /*0d58*/ 	.word	0x00000370
        /*0d5c*/ 	.word	0x000000ff
        /*0d60*/ 	.word	0x00000030
        /*0d64*/ 	.short	0x0100
        /*0d66*/ 	.byte	0x09
	.zero		1


	//   ....[6]....
        /*0d68*/ 	.word	0x00000380
        /*0d6c*/ 	.word	0x000000ff
        /*0d70*/ 	.word	0x00000018
        /*0d74*/ 	.short	0x0100
        /*0d76*/ 	.byte	0x09
	.zero		1


	//   ....[7]....
        /*0d78*/ 	.word	0x00000390
        /*0d7c*/ 	.word	0x000000ff
        /*0d80*/ 	.word	0x00000038
        /*0d84*/ 	.short	0x0100
        /*0d86*/ 	.byte	0x09
	.zero		1


	//   ....[8]....
        /*0d88*/ 	.word	0x00000770
        /*0d8c*/ 	.word	0x000000ff
        /*0d90*/ 	.word	0x00000050
        /*0d94*/ 	.short	0x0100
        /*0d96*/ 	.byte	0x06
	.zero		1


	//   ....[9]....
        /*0d98*/ 	.word	0x000007e0
        /*0d9c*/ 	.word	0x000000ff
        /*0da0*/ 	.word	0x00000058
        /*0da4*/ 	.short	0x0100
        /*0da6*/ 	.byte	0x06
	.zero		1


	//   ....[10]....
        /*0da8*/ 	.word	0x00001dd0
        /*0dac*/ 	.word	0x000000ff
        /*0db0*/ 	.word	0x00000000
        /*0db4*/ 	.short	0x010a
        /*0db6*/ 	.byte	0x06
	.zero		1


	//   ....[11]....
        /*0db8*/ 	.word	0x00001e10
        /*0dbc*/ 	.word	0x000000ff
        /*0dc0*/ 	.word	0x00000000
        /*0dc4*/ 	.short	0x010a
        /*0dc6*/ 	.byte	0x06
	.zero		1


	//   ....[12]....
        /*0dc8*/ 	.word	0x000030a0
        /*0dcc*/ 	.word	0x000000ff
        /*0dd0*/ 	.word	0x00000000
        /*0dd4*/ 	.short	0x010a
        /*0dd6*/ 	.byte	0x10
	.zero		1


	//   ....[13]....
        /*0dd8*/ 	.word	0x000030e0
        /*0ddc*/ 	.word	0x000000ff
        /*0de0*/ 	.word	0x00000000
        /*0de4*/ 	.short	0x010a
        /*0de6*/ 	.byte	0x10
	.zero		1


	//   ....[14]....
        /*0de8*/ 	.word	0x000041f0
        /*0dec*/ 	.word	0x000000e5
        /*0df0*/ 	.word	0x00000000
        /*0df4*/ 	.short	0x0101
        /*0df6*/ 	.byte	0x3f
	.zero		1


	//   ....[15]....
        /*0df8*/ 	.word	0x00005420
        /*0dfc*/ 	.word	0x00000018
        /*0e00*/ 	.word	0x00000000
        /*0e04*/ 	.short	0x0101
        /*0e06*/ 	.byte	0x3f
	.zero		1


	//   ....[16]....
        /*0e08*/ 	.word	0x0000f8a0
        /*0e0c*/ 	.word	0x0000000b
        /*0e10*/ 	.word	0x00000020
        /*0e14*/ 	.short	0x010a
        /*0e16*/ 	.byte	0x3f
	.zero		1


	//   ....[17]....
        /*0e18*/ 	.word	0x0000fce0
        /*0e1c*/ 	.word	0x00000003
        /*0e20*/ 	.word	0x00000058
        /*0e24*/ 	.short	0x0101
        /*0e26*/ 	.byte	0x3f
	.zero		1


	//   ....[18]....
        /*0e28*/ 	.word	0x00010420
        /*0e2c*/ 	.word	0x00000007
        /*0e30*/ 	.word	0x00000000
        /*0e34*/ 	.short	0x010a
        /*0e36*/ 	.byte	0x3f
	.zero		1


	//   ....[19]....
        /*0e38*/ 	.word	0x000104a0
        /*0e3c*/ 	.word	0x00000009
        /*0e40*/ 	.word	0x00000000
        /*0e44*/ 	.short	0x010a
        /*0e46*/ 	.byte	0x3f
	.zero		1


	//   ....[20]....
        /*0e48*/ 	.word	0x00010530
        /*0e4c*/ 	.word	0x00000006
        /*0e50*/ 	.word	0x00000000
        /*0e54*/ 	.short	0x010a
        /*0e56*/ 	.byte	0x3f
	.zero		1


	//   ....[21]....
        /*0e58*/ 	.word	0x000105c0
        /*0e5c*/ 	.word	0x00000003
        /*0e60*/ 	.word	0x00000000
        /*0e64*/ 	.short	0x010a
        /*0e66*/ 	.byte	0x3f
	.zero		1


	//   ....[22]....
        /*0e68*/ 	.word	0x00010630
        /*0e6c*/ 	.word	0x00000003
        /*0e70*/ 	.word	0x00000000
        /*0e74*/ 	.short	0x010a
        /*0e76*/ 	.byte	0x3f
	.zero		1


	//   ....[23]....
        /*0e78*/ 	.word	0x000106a0
        /*0e7c*/ 	.word	0x00000000
        /*0e80*/ 	.word	0x00000000
        /*0e84*/ 	.short	0x010a
        /*0e86*/ 	.byte	0x3f
	.zero		1


	//   ....[24]....
        /*0e88*/ 	.word	0x00010780
        /*0e8c*/ 	.word	0x0000000b
        /*0e90*/ 	.word	0x00000020
        /*0e94*/ 	.short	0x010a
        /*0e96*/ 	.byte	0x3f
	.zero		1


	//   ....[25]....
        /*0e98*/ 	.word	0x00010850
        /*0e9c*/ 	.word	0x00000007
        /*0ea0*/ 	.word	0x00000000
        /*0ea4*/ 	.short	0x010a
        /*0ea6*/ 	.byte	0x3f
	.zero		1


	//   ....[26]....
        /*0ea8*/ 	.word	0x000108a0
        /*0eac*/ 	.word	0x00000009
        /*0eb0*/ 	.word	0x00000000
        /*0eb4*/ 	.short	0x010a
        /*0eb6*/ 	.byte	0x3f
	.zero		1


	//   ....[27]....
        /*0eb8*/ 	.word	0x000108f0
        /*0ebc*/ 	.word	0x00000006
        /*0ec0*/ 	.word	0x00000000
        /*0ec4*/ 	.short	0x010a
        /*0ec6*/ 	.byte	0x3f
	.zero		1


	//----- nvinfo : EIATTR_NUM_MBARRIERS
	.align		4
.L_30:
        /*0ec8*/ 	.byte	0x03, 0x38
        /*0eca*/ 	.short	0x000a


	//----- nvinfo : EIATTR_EXIT_INSTR_OFFSETS
	.align		4
        /*0ecc*/ 	.byte	0x04, 0x1c
        /*0ece*/ 	.short	(.L_32 - .L_31)


	//   ....[0]....
.L_31:
        /*0ed0*/ 	.word	0x000009d0


	//   ....[1]....
        /*0ed4*/ 	.word	0x00001260


	//   ....[2]....
        /*0ed8*/ 	.word	0x0000eeb0


	//   ....[3]....
        /*0edc*/ 	.word	0x0000f440


	//   ....[4]....
        /*0ee0*/ 	.word	0x00010610


	//----- nvinfo : EIATTR_MAX_THREADS
	.align		4
.L_32:
        /*0ee4*/ 	.byte	0x04, 0x05
        /*0ee6*/ 	.short	(.L_34 - .L_33)
.L_33:
        /*0ee8*/ 	.word	0x00000180
        /*0eec*/ 	.word	0x00000001
        /*0ef0*/ 	.word	0x00000001


	//----- nvinfo : EIATTR_CRS_STACK_SIZE
	.align		4
.L_34:
        /*0ef4*/ 	.byte	0x04, 0x1e
        /*0ef6*/ 	.short	(.L_36 - .L_35)
.L_35:
        /*0ef8*/ 	.word	0x00000000


	//----- nvinfo : EIATTR_CBANK_PARAM_SIZE
	.align		4
.L_36:
        /*0efc*/ 	.byte	0x03, 0x19
        /*0efe*/ 	.short	0x0470


	//----- nvinfo : EIATTR_PARAM_CBANK
	.align		4
        /*0f00*/ 	.byte	0x04, 0x0a
        /*0f02*/ 	.short	(.L_38 - .L_37)
	.align		4
.L_37:
        /*0f04*/ 	.word	index@(.nv.constant0._ZN7cutlass13device_kernelINS_4gemm6kernel13GemmUniversalIN4cute5tupleIJiiiiEEENS1_10collective13CollectiveMmaINS1_37MainloopSm90TmaGmmaWarpSpecializedFP8ILi4ENS5_IJNS4_1CILi2EEESB_NSA_ILi1EEEEEENS1_35KernelTmaWarpSpecializedCooperativeEEENS5_IJNSA_ILi256EEENSA_ILi128EEENSA_ILi64EEEEEENS_12float_e4m3_tENS5_IJlSC_lEEESK_SL_NS4_8TiledMMAINS4_8MMA_AtomIJNS4_4SM904GMMA31MMA_64x128x32_F32E4M3E4M3_SS_TNILNSP_7ScaleInE1ELSR_1EEEEEENS4_6LayoutINS5_IJSB_SC_SC_EEENS5_IJSC_NSA_ILi0EEESW_EEEEENS5_IJNS4_10UnderscoreESZ_SZ_EEEEENS4_23SM90_TMA_LOAD_MULTICASTENS4_14ComposedLayoutINS4_7SwizzleILi2ELi4ELi3EEENS4_18smem_ptr_flag_bitsILi8EEENSU_INS5_IJNSA_ILi8EEESI_EEENS5_IJSI_SC_EEEEEEEvNS4_8identityES12_S1C_vS1D_EENS_8epilogue10collective6detail29Sm90TmaWarpSpecializedAdapterINS1G_15DefaultEpilogueISK_SL_SL_NS1F_6thread17LinearCombinationISK_Li1EffLNS1K_9ScaleType4KindE0ELNS_15FloatRoundStyleE2ESK_EENS1_15EpilogueDefaultEEEEEvvEEEEvNT_6ParamsE)
        /*0f08*/ 	.short	0x0210
        /*0f0a*/ 	.short	0x0470


	//----- nvinfo : EIATTR_SW_WAR
	.align		4
.L_38:
        /*0f0c*/ 	.byte	0x04, 0x36
        /*0f0e*/ 	.short	(.L_40 - .L_39)
.L_39:
        /*0f10*/ 	.word	0x00000008
.L_40:


//--------------------- .nv.callgraph             --------------------------
	.section	.nv.callgraph,"",@"SHT_CUDA_CALLGRAPH"
	.align	4
	.sectionentsize	8
	.align		4
        /*0000*/ 	.word	0x00000000
	.align		4
        /*0004*/ 	.word	0xffffffff
	.align		4
        /*0008*/ 	.word	0x00000000
	.align		4
        /*000c*/ 	.word	0xfffffffe
	.align		4
        /*0010*/ 	.word	0x00000000
	.align		4
        /*0014*/ 	.word	0xfffffffd
	.align		4
        /*0018*/ 	.word	0x00000000
	.align		4
        /*001c*/ 	.word	0xfffffffc


//--------------------- .nv.constant4             --------------------------
	.section	.nv.constant4,"a",@progbits
	.align	8
	.align		8
.nv.constant4:
        /*0000*/ 	.dword	_ZN39_INTERNAL_965fb8d2_4_k_cu_219cc502_54294cuda3std3__45__cpo5beginE
	.align		8
        /*0008*/ 	.dword	_ZN39_INTERNAL_965fb8d2_4_k_cu_219cc502_54294cuda3std3__45__cpo3endE
	.align		8
        /*0010*/ 	.dword	_ZN39_INTERNAL_965fb8d2_4_k_cu_219cc502_54294cuda3std3__45__cpo6cbeginE
	.align		8
        /*0018*/ 	.dword	_ZN39_INTERNAL_965fb8d2_4_k_cu_219cc502_54294cuda3std3__45__cpo4cendE
	.align		8
        /*0020*/ 	.dword	_ZN39_INTERNAL_965fb8d2_4_k_cu_219cc502_54294cuda3std3__441_GLOBAL__N__965fb8d2_4_k_cu_219cc502_54296ignoreE
	.align		8
        /*0028*/ 	.dword	_ZN39_INTERNAL_965fb8d2_4_k_cu_219cc502_54294cuda3std3__419piecewise_constructE
	.align		8
        /*0030*/ 	.dword	_ZN39_INTERNAL_965fb8d2_4_k_cu_219cc502_54294cuda3std3__48in_placeE
	.align		8
        /*0038*/ 	.dword	_ZN39_INTERNAL_965fb8d2_4_k_cu_219cc502_54294cuda3std6ranges3__45__cpo4swapE
	.align		8
        /*0040*/ 	.dword	_ZN39_INTERNAL_965fb8d2_4_k_cu_219cc502_54294cuda3std6ranges3__45__cpo9iter_moveE
	.align		8
        /*0048*/ 	.dword	_ZN39_INTERNAL_965fb8d2_4_k_cu_219cc502_54294cute7productE
	.align		8
        /*0050*/ 	.dword	_ZN39_INTERNAL_965fb8d2_4_k_cu_219cc502_54294cute1_E


//--------------------- .text._ZN7cutlass13device_kernelINS_4gemm6kernel13GemmUniversalIN4cute5tupleIJiiiiEEENS1_10collective13CollectiveMmaINS1_37MainloopSm90TmaGmmaWarpSpecializedFP8ILi4ENS5_IJNS4_1CILi2EEESB_NSA_ILi1EEEEEENS1_35KernelTmaWarpSpecializedCooperativeEEENS5_IJNSA_ILi256EEENSA_ILi128EEENSA_ILi64EEEEEENS_12float_e4m3_tENS5_IJlSC_lEEESK_SL_NS4_8TiledMMAINS4_8MMA_AtomIJNS4_4SM904GMMA31MMA_64x128x32_F32E4M3E4M3_SS_TNILNSP_7ScaleInE1ELSR_1EEEEEENS4_6LayoutINS5_IJSB_SC_SC_EEENS5_IJSC_NSA_ILi0EEESW_EEEEENS5_IJNS4_10UnderscoreESZ_SZ_EEEEENS4_23SM90_TMA_LOAD_MULTICASTENS4_14ComposedLayoutINS4_7SwizzleILi2ELi4ELi3EEENS4_18smem_ptr_flag_bitsILi8EEENSU_INS5_IJNSA_ILi8EEESI_EEENS5_IJSI_SC_EEEEEEEvNS4_8identityES12_S1C_vS1D_EENS_8epilogue10collective6detail29Sm90TmaWarpSpecializedAdapterINS1G_15DefaultEpilogueISK_SL_SL_NS1F_6thread17LinearCombinationISK_Li1EffLNS1K_9ScaleType4KindE0ELNS_15FloatRoundStyleE2ESK_EENS1_15EpilogueDefaultEEEEEvvEEEEvNT_6ParamsE --------------------------
	.section	.text._ZN7cutlass13device_kernelINS_4gemm6kernel13GemmUniversalIN4cute5tupleIJiiiiEEENS1_10collective13CollectiveMmaINS1_37MainloopSm90TmaGmmaWarpSpecializedFP8ILi4ENS5_IJNS4_1CILi2EEESB_NSA_ILi1EEEEEENS1_35KernelTmaWarpSpecializedCooperativeEEENS5_IJNSA_ILi256EEENSA_ILi128EEENSA_ILi64EEEEEENS_12float_e4m3_tENS5_IJlSC_lEEESK_SL_NS4_8TiledMMAINS4_8MMA_AtomIJNS4_4SM904GMMA31MMA_64x128x32_F32E4M3E4M3_SS_TNILNSP_7ScaleInE1ELSR_1EEEEEENS4_6LayoutINS5_IJSB_SC_SC_EEENS5_IJSC_NSA_ILi0EEESW_EEEEENS5_IJNS4_10UnderscoreESZ_SZ_EEEEENS4_23SM90_TMA_LOAD_MULTICASTENS4_14ComposedLayoutINS4_7SwizzleILi2ELi4ELi3EEENS4_18smem_ptr_flag_bitsILi8EEENSU_INS5_IJNSA_ILi8EEESI_EEENS5_IJSI_SC_EEEEEEEvNS4_8identityES12_S1C_vS1D_EENS_8epilogue10collective6detail29Sm90TmaWarpSpecializedAdapterINS1G_15DefaultEpilogueISK_SL_SL_NS1F_6thread17LinearCombinationISK_Li1EffLNS1K_9ScaleType4KindE0ELNS_15FloatRoundStyleE2ESK_EENS1_15EpilogueDefaultEEEEEvvEEEEvNT_6ParamsE,"ax",@progbits
	.align	128
.text._ZN7cutlass13device_kernelINS_4gemm6kernel13GemmUniversalIN4cute5tupleIJiiiiEEENS1_10collective13CollectiveMmaINS1_37MainloopSm90TmaGmmaWarpSpecializedFP8ILi4ENS5_IJNS4_1CILi2EEESB_NSA_ILi1EEEEEENS1_35KernelTmaWarpSpecializedCooperativeEEENS5_IJNSA_ILi256EEENSA_ILi128EEENSA_ILi64EEEEEENS_12float_e4m3_tENS5_IJlSC_lEEESK_SL_NS4_8TiledMMAINS4_8MMA_AtomIJNS4_4SM904GMMA31MMA_64x128x32_F32E4M3E4M3_SS_TNILNSP_7ScaleInE1ELSR_1EEEEEENS4_6LayoutINS5_IJSB_SC_SC_EEENS5_IJSC_NSA_ILi0EEESW_EEEEENS5_IJNS4_10UnderscoreESZ_SZ_EEEEENS4_23SM90_TMA_LOAD_MULTICASTENS4_14ComposedLayoutINS4_7SwizzleILi2ELi4ELi3EEENS4_18smem_ptr_flag_bitsILi8EEENSU_INS5_IJNSA_ILi8EEESI_EEENS5_IJSI_SC_EEEEEEEvNS4_8identityES12_S1C_vS1D_EENS_8epilogue10collective6detail29Sm90TmaWarpSpecializedAdapterINS1G_15DefaultEpilogueISK_SL_SL_NS1F_6thread17LinearCombinationISK_Li1EffLNS1K_9ScaleType4KindE0ELNS_15FloatRoundStyleE2ESK_EENS1_15EpilogueDefaultEEEEEvvEEEEvNT_6ParamsE:
        .type           _ZN7cutlass13device_kernelINS_4gemm6kernel13GemmUniversalIN4cute5tupleIJiiiiEEENS1_10collective13CollectiveMmaINS1_37MainloopSm90TmaGmmaWarpSpecializedFP8ILi4ENS5_IJNS4_1CILi2EEESB_NSA_ILi1EEEEEENS1_35KernelTmaWarpSpecializedCooperativeEEENS5_IJNSA_ILi256EEENSA_ILi128EEENSA_ILi64EEEEEENS_12float_e4m3_tENS5_IJlSC_lEEESK_SL_NS4_8TiledMMAINS4_8MMA_AtomIJNS4_4SM904GMMA31MMA_64x128x32_F32E4M3E4M3_SS_TNILNSP_7ScaleInE1ELSR_1EEEEEENS4_6LayoutINS5_IJSB_SC_SC_EEENS5_IJSC_NSA_ILi0EEESW_EEEEENS5_IJNS4_10UnderscoreESZ_SZ_EEEEENS4_23SM90_TMA_LOAD_MULTICASTENS4_14ComposedLayoutINS4_7SwizzleILi2ELi4ELi3EEENS4_18smem_ptr_flag_bitsILi8EEENSU_INS5_IJNSA_ILi8EEESI_EEENS5_IJSI_SC_EEEEEEEvNS4_8identityES12_S1C_vS1D_EENS_8epilogue10collective6detail29Sm90TmaWarpSpecializedAdapterINS1G_15DefaultEpilogueISK_SL_SL_NS1F_6thread17LinearCombinationISK_Li1EffLNS1K_9ScaleType4KindE0ELNS_15FloatRoundStyleE2ESK_EENS1_15EpilogueDefaultEEEEEvvEEEEvNT_6ParamsE,@function
        .size           _ZN7cutlass13device_kernelINS_4gemm6kernel13GemmUniversalIN4cute5tupleIJiiiiEEENS1_10collective13CollectiveMmaINS1_37MainloopSm90TmaGmmaWarpSpecializedFP8ILi4ENS5_IJNS4_1CILi2EEESB_NSA_ILi1EEEEEENS1_35KernelTmaWarpSpecializedCooperativeEEENS5_IJNSA_ILi256EEENSA_ILi128EEENSA_ILi64EEEEEENS_12float_e4m3_tENS5_IJlSC_lEEESK_SL_NS4_8TiledMMAINS4_8MMA_AtomIJNS4_4SM904GMMA31MMA_64x128x32_F32E4M3E4M3_SS_TNILNSP_7ScaleInE1ELSR_1EEEEEENS4_6LayoutINS5_IJSB_SC_SC_EEENS5_IJSC_NSA_ILi0EEESW_EEEEENS5_IJNS4_10UnderscoreESZ_SZ_EEEEENS4_23SM90_TMA_LOAD_MULTICASTENS4_14ComposedLayoutINS4_7SwizzleILi2ELi4ELi3EEENS4_18smem_ptr_flag_bitsILi8EEENSU_INS5_IJNSA_ILi8EEESI_EEENS5_IJSI_SC_EEEEEEEvNS4_8identityES12_S1C_vS1D_EENS_8epilogue10collective6detail29Sm90TmaWarpSpecializedAdapterINS1G_15DefaultEpilogueISK_SL_SL_NS1F_6thread17LinearCombinationISK_Li1EffLNS1K_9ScaleType4KindE0ELNS_15FloatRoundStyleE2ESK_EENS1_15EpilogueDefaultEEEEEvvEEEEvNT_6ParamsE,(.L_x_332 - _ZN7cutlass13device_kernelINS_4gemm6kernel13GemmUniversalIN4cute5tupleIJiiiiEEENS1_10collective13CollectiveMmaINS1_37MainloopSm90TmaGmmaWarpSpecializedFP8ILi4ENS5_IJNS4_1CILi2EEESB_NSA_ILi1EEEEEENS1_35KernelTmaWarpSpecializedCooperativeEEENS5_IJNSA_ILi256EEENSA_ILi128EEENSA_ILi64EEEEEENS_12float_e4m3_tENS5_IJlSC_lEEESK_SL_NS4_8TiledMMAINS4_8MMA_AtomIJNS4_4SM904GMMA31MMA_64x128x32_F32E4M3E4M3_SS_TNILNSP_7ScaleInE1ELSR_1EEEEEENS4_6LayoutINS5_IJSB_SC_SC_EEENS5_IJSC_NSA_ILi0EEESW_EEEEENS5_IJNS4_10UnderscoreESZ_SZ_EEEEENS4_23SM90_TMA_LOAD_MULTICASTENS4_14ComposedLayoutINS4_7SwizzleILi2ELi4ELi3EEENS4_18smem_ptr_flag_bitsILi8EEENSU_INS5_IJNSA_ILi8EEESI_EEENS5_IJSI_SC_EEEEEEEvNS4_8identityES12_S1C_vS1D_EENS_8epilogue10collective6detail29Sm90TmaWarpSpecializedAdapterINS1G_15DefaultEpilogueISK_SL_SL_NS1F_6thread17LinearCombinationISK_Li1EffLNS1K_9ScaleType4KindE0ELNS_15FloatRoundStyleE2ESK_EENS1_15EpilogueDefaultEEEEEvvEEEEvNT_6ParamsE)
        .other          _ZN7cutlass13device_kernelINS_4gemm6kernel13GemmUniversalIN4cute5tupleIJiiiiEEENS1_10collective13CollectiveMmaINS1_37MainloopSm90TmaGmmaWarpSpecializedFP8ILi4ENS5_IJNS4_1CILi2EEESB_NSA_ILi1EEEEEENS1_35KernelTmaWarpSpecializedCooperativeEEENS5_IJNSA_ILi256EEENSA_ILi128EEENSA_ILi64EEEEEENS_12float_e4m3_tENS5_IJlSC_lEEESK_SL_NS4_8TiledMMAINS4_8MMA_AtomIJNS4_4SM904GMMA31MMA_64x128x32_F32E4M3E4M3_SS_TNILNSP_7ScaleInE1ELSR_1EEEEEENS4_6LayoutINS5_IJSB_SC_SC_EEENS5_IJSC_NSA_ILi0EEESW_EEEEENS5_IJNS4_10UnderscoreESZ_SZ_EEEEENS4_23SM90_TMA_LOAD_MULTICASTENS4_14ComposedLayoutINS4_7SwizzleILi2ELi4ELi3EEENS4_18smem_ptr_flag_bitsILi8EEENSU_INS5_IJNSA_ILi8EEESI_EEENS5_IJSI_SC_EEEEEEEvNS4_8identityES12_S1C_vS1D_EENS_8epilogue10collective6detail29Sm90TmaWarpSpecializedAdapterINS1G_15DefaultEpilogueISK_SL_SL_NS1F_6thread17LinearCombinationISK_Li1EffLNS1K_9ScaleType4KindE0ELNS_15FloatRoundStyleE2ESK_EENS1_15EpilogueDefaultEEEEEvvEEEEvNT_6ParamsE,@"STO_CUDA_ENTRY STV_DEFAULT"
_ZN7cutlass13device_kernelINS_4gemm6kernel13GemmUniversalIN4cute5tupleIJiiiiEEENS1_10collective13CollectiveMmaINS1_37MainloopSm90TmaGmmaWarpSpecializedFP8ILi4ENS5_IJNS4_1CILi2EEESB_NSA_ILi1EEEEEENS1_35KernelTmaWarpSpecializedCooperativeEEENS5_IJNSA_ILi256EEENSA_ILi128EEENSA_ILi64EEEEEENS_12float_e4m3_tENS5_IJlSC_lEEESK_SL_NS4_8TiledMMAINS4_8MMA_AtomIJNS4_4SM904GMMA31MMA_64x128x32_F32E4M3E4M3_SS_TNILNSP_7ScaleInE1ELSR_1EEEEEENS4_6LayoutINS5_IJSB_SC_SC_EEENS5_IJSC_NSA_ILi0EEESW_EEEEENS5_IJNS4_10UnderscoreESZ_SZ_EEEEENS4_23SM90_TMA_LOAD_MULTICASTENS4_14ComposedLayoutINS4_7SwizzleILi2ELi4ELi3EEENS4_18smem_ptr_flag_bitsILi8EEENSU_INS5_IJNSA_ILi8EEESI_EEENS5_IJSI_SC_EEEEEEEvNS4_8identityES12_S1C_vS1D_EENS_8epilogue10collective6detail29Sm90TmaWarpSpecializedAdapterINS1G_15DefaultEpilogueISK_SL_SL_NS1F_6thread17LinearCombinationISK_Li1EffLNS1K_9ScaleType4KindE0ELNS_15FloatRoundStyleE2ESK_EENS1_15EpilogueDefaultEEEEEvvEEEEvNT_6ParamsE:
[----:B------:R-:W0:Y:S02]  /*0000*/  LDC R1, c[0x0][0x28] ;  /* 0x00000a00ff017b82 */ /* 0x000e240000000800 */
[----:B0-----:R-:W-:Y:S01]  /*0010*/  VIADD R1, R1, 0xfffffef8 ;  /* 0xfffffef801017836 */ /* 0x001fe20000000000 */
[----:B------:R-:W0:Y:S01]  /*0020*/  S2R R4, SR_TID.X ;  /* 0x0000000000047919 */ /* 0x000e220000002100 */
[----:B------:R-:W-:Y:S01]  /*0030*/  ELECT P0, URZ, PT ;  /* 0x00000000003f782f */ /* 0x000fe20003800000 */
[----:B------:R-:W-:Y:S01]  /*0040*/  BSSY B0, `(.L_x_0) ;  /* 0x0000015000007945 */ /* 0x000fe20003800000 */
[--C-:B0-----:R-:W-:Y:S02]  /*0050*/  SHF.R.U32.HI R0, RZ, 0x5, R4.reuse ;  /* 0x00000005ff007819 */ /* 0x101fe40000011604 */
[----:B------:R-:W-:-:S03]  /*0060*/  SHF.R.U32.HI R2, RZ, 0x7, R4 ;  /* 0x00000007ff027819 */ /* 0x000fc60000011604 */
[----:B------:R-:W0:Y:S04]  /*0070*/  SHFL.IDX PT, R3, R0, RZ, 0x1f ;  /* 0x00001fff00037589 */ /* 0x000e2800000e0000 */
[----:B------:R-:W1:Y:S01]  /*0080*/  SHFL.IDX PT, R2, R2, RZ, 0x1f ;  /* 0x00001fff02027589 */ /* 0x000e6200000e0000 */
[----:B0-----:R-:W-:Y:S02]  /*0090*/  R2UR UR4, R3 ;  /* 0x00000000030472ca */ /* 0x001fe400000e0000 */
[----:B-1----:R-:W-:-:S11]  /*00a0*/  R2UR UR6, R2 ;  /* 0x00000000020672ca */ /* 0x002fd600000e0000 */
[----:B------:R-:W-:Y:S02]  /*00b0*/  USHF.R.S32.HI UR5, URZ, 0x1f, UR4 ;  /* 0x0000001f3f057899 */ /* 0x000fe40008011404 */
[----:B------:R-:W-:Y:S02]  /*00c0*/  ISETP.NE.OR P0, PT, RZ, UR4, !P0 ;  /* 0x00000004ff007c0c */ /* 0x000fe4000c705670 */
[----:B------:R-:W-:-:S04]  /*00d0*/  ULEA.HI UR5, UR5, UR4, URZ, 0x2 ;  /* 0x0000000405057291 */ /* 0x000fc8000f8f103f */
[----:B------:R-:W-:-:S04]  /*00e0*/  ULOP3.LUT UR5, UR5, 0xfffffffc, URZ, 0xc0, !UPT ;  /* 0xfffffffc05057892 */ /* 0x000fc8000f8ec03f */
[----:B------:R-:W-:-:S03]  /*00f0*/  UIADD3 UR8, UR4, -UR5, URZ ;  /* 0x8000000504087290 */ /* 0x000fc6000fffe03f */
[----:B------:R-:W-:Y:S09]  /*0100*/  @P0 BRA `(.L_x_1) ;  /* 0x0000000000200947 */ /* 0x000ff20003800000 */
[----:B------:R-:W-:Y:S02]  /*0110*/  ULDC.64 UR4, c[0x0][0x198] ;  /* 0x0000660000047ab9 */ /* 0x000fe40000000a00 */
[----:B------:R-:W-:Y:S02]  /*0120*/  UIADD3 UR10, UP0, UR4, 0xf0, URZ ;  /* 0x000000f0040a7890 */ /* 0x000fe4000ff1e03f */
[----:B------:R-:W-:Y:S02]  /*0130*/  UIADD3 UR4, UP1, UR4, 0x1f0, URZ ;  /* 0x000001f004047890 */ /* 0x000fe4000ff3e03f */
[----:B------:R-:W-:Y:S02]  /*0140*/  UIADD3.X UR11, URZ, UR5, URZ, UP0, !UPT ;  /* 0x000000053f0b7290 */ /* 0x000fe400087fe43f */
[----:B------:R-:W-:-:S07]  /*0150*/  UIADD3.X UR5, URZ, UR5, URZ, UP1, !UPT ;  /* 0x000000053f057290 */ /* 0x000fce0008ffe43f */
[----:B------:R0:W-:Y:S02]  /*0160*/  UTMACCTL.PF [UR10] ;  /* 0x000000000a0079b9 */ /* 0x0001e40008040000 */
[----:B------:R0:W-:Y:S02]  /*0170*/  UTMACCTL.PF [UR4] ;  /* 0x00000000040079b9 */ /* 0x0001e40008040000 */
[----:B0-----:R-:W-:Y:S01]  /*0180*/  NOP ;  /* 0x0000000000007918 */ /* 0x001fe20000000000 */
.L_x_1:
[----:B------:R-:W-:Y:S05]  /*0190*/  BSYNC B0 ;  /* 0x0000000000007941 */ /* 0x000fea0003800000 */
.L_x_0:
[----:B------:R-:W0:Y:S01]  /*01a0*/  SHFL.IDX PT, R3, R0, RZ, 0x1f ;  /* 0x00001fff00037589 */ /* 0x000e2200000e0000 */
[----:B------:R-:W-:Y:S01]  /*01b0*/  UISETP.NE.AND UP0, UPT, UR8, 0x3, UPT ;  /* 0x000000030800788c */ /* 0x000fe2000bf05270 */
[----:B------:R-:W-:Y:S01]  /*01c0*/  ISETP.NE.AND P1, PT, RZ, UR6, PT ;  /* 0x00000006ff007c0c */ /* 0x000fe2000bf25270 */
[----:B------:R-:W-:Y:S02]  /*01d0*/  UIADD3 UR10, UR6, -0x1, URZ ;  /* 0xffffffff060a7890 */ /* 0x000fe4000fffe03f */
[----:B------:R-:W-:Y:S02]  /*01e0*/  UISETP.EQ.OR UP0, UPT, UR8, URZ, !UP0 ;  /* 0x0000003f0800728c */ /* 0x000fe4000c702670 */
[----:B------:R-:W-:Y:S02]  /*01f0*/  UISETP.GE.U32.AND UP1, UPT, UR10, 0x2, UPT ;  /* 0x000000020a00788c */ /* 0x000fe4000bf26070 */
[----:B------:R-:W-:-:S04]  /*0200*/  UISETP.EQ.AND UP0, UPT, UR6, URZ, UP0 ;  /* 0x0000003f0600728c */ /* 0x000fc80008702270 */
[----:B------:R-:W-:-:S04]  /*0210*/  USEL UR13, URZ, 0x1, !UP0 ;  /* 0x000000013f0d7887 */ /* 0x000fc8000c000000 */
[----:B------:R-:W-:Y:S01]  /*0220*/  USEL UR13, UR13, 0x2, UP1 ;  /* 0x000000020d0d7887 */ /* 0x000fe20008800000 */
[----:B0-----:R-:W-:-:S13]  /*0230*/  ISETP.NE.AND P0, PT, R3, RZ, PT ;  /* 0x000000ff0300720c */ /* 0x001fda0003f05270 */
[----:B------:R-:W-:Y:S05]  /*0240*/  @P0 BRA `(.L_x_2) ;  /* 0x0000000000580947 */ /* 0x000fea0003800000 */
[----:B------:R-:W0:Y:S01]  /*0250*/  S2UR UR9, SR_CgaCtaId ;  /* 0x00000000000979c3 */ /* 0x000e220000008800 */
[----:B------:R-:W-:Y:S01]  /*0260*/  UMOV UR4, 0x400 ;  /* 0x0000040000047882 */ /* 0x000fe20000000000 */
[----:B------:R-:W-:Y:S01]  /*0270*/  UMOV UR5, 0x1 ;  /* 0x0000000100057882 */ /* 0x000fe20000000000 */
[----:B------:R-:W-:Y:S01]  /*0280*/  UMOV UR6, 0x6 ;  /* 0x0000000600067882 */ /* 0x000fe20000000000 */
[----:B------:R-:W-:Y:S01]  /*0290*/  ELECT P0, URZ, PT ;  /* 0x00000000003f782f */ /* 0x000fe20003800000 */
[----:B------:R-:W-:-:S04]  /*02a0*/  UIADD3 UR6, -UR6, 0x100000, URZ ;  /* 0x0010000006067890 */ /* 0x000fc8000fffe13f */
[----:B------:R-:W-:Y:S02]  /*02b0*/  USHF.L.U32 UR7, UR6, 0xb, URZ ;  /* 0x0000000b06077899 */ /* 0x000fe4000800063f */
[----:B------:R-:W-:Y:S02]  /*02c0*/  USHF.L.U32 UR6, UR6, 0x1, URZ ;  /* 0x0000000106067899 */ /* 0x000fe4000800063f */
[----:B0-----:R-:W-:Y:S02]  /*02d0*/  ULEA UR9, UR9, UR4, 0x18 ;  /* 0x0000000409097291 */ /* 0x001fe4000f8ec03f */
[----:B------:R-:W-:-:S04]  /*02e0*/  UIADD3 UR4, -UR5, 0x100000, URZ ;  /* 0x0010000005047890 */ /* 0x000fc8000fffe13f */
[----:B------:R-:W-:Y:S02]  /*02f0*/  USHF.L.U32 UR5, UR4, 0xb, URZ ;  /* 0x0000000b04057899 */ /* 0x000fe4000800063f */
[----:B------:R-:W-:Y:S01]  /*0300*/  USHF.L.U32 UR4, UR4, 0x1, URZ ;  /* 0x0000000104047899 */ /* 0x000fe2000800063f */
[----:B------:R-:W0:Y:S11]  /*0310*/  FENCE.VIEW.ASYNC.S ;  /* 0x00000000000073c6 */ /* 0x000e360000000000 */
[----:B0-----:R0:W1:Y:S01]  /*0320*/  SYNCS.EXCH.64 URZ, [UR9], UR4 ;  /* 0x00000004093f75b2 */ /* 0x0010620008000100 */
[----:B------:R0:W2:Y:S01]  /*0330*/  SYNCS.EXCH.64 URZ, [UR9+0x20], UR6 ;  /* 0x00002006093f75b2 */ /* 0x0000a20008000100 */
[----:B------:R0:W3:Y:S01]  /*0340*/  SYNCS.EXCH.64 URZ, [UR9+0x8], UR4 ;  /* 0x00000804093f75b2 */ /* 0x0000e20008000100 */
[----:B------:R0:W4:Y:S01]  /*0350*/  SYNCS.EXCH.64 URZ, [UR9+0x28], UR6 ;  /* 0x00002806093f75b2 */ /* 0x0001220008000100 */
[----:B------:R0:W0:Y:S01]  /*0360*/  SYNCS.EXCH.64 URZ, [UR9+0x10], UR4 ;  /* 0x00001004093f75b2 */ /* 0x0000220008000100 */
[----:B------:R0:W0:Y:S01]  /*0370*/  SYNCS.EXCH.64 URZ, [UR9+0x30], UR6 ;  /* 0x00003006093f75b2 */ /* 0x0000220008000100 */
[----:B------:R0:W0:Y:S01]  /*0380*/  SYNCS.EXCH.64 URZ, [UR9+0x18], UR4 ;  /* 0x00001804093f75b2 */ /* 0x0000220008000100 */
[----:B------:R0:W0:Y:S01]  /*0390*/  SYNCS.EXCH.64 URZ, [UR9+0x38], UR6 ;  /* 0x00003806093f75b2 */ /* 0x0000220008000100 */
[----:B------:R-:W-:Y:S01]  /*03a0*/  NOP ;  /* 0x0000000000007918 */ /* 0x000fe20000000000 */
.L_x_2:
[----:B------:R-:W-:Y:S01]  /*03b0*/  SHF.R.S32.HI R2, RZ, 0x1f, R4 ;  /* 0x0000001fff027819 */ /* 0x000fe20000011404 */
[----:B------:R-:W5:Y:S01]  /*03c0*/  SHFL.IDX PT, R0, R0, RZ, 0x1f ;  /* 0x00001fff00007589 */ /* 0x000f6200000e0000 */
[----:B0-----:R-:W0:Y:S01]  /*03d0*/  S2UR UR9, SR_CTAID.X ;  /* 0x00000000000979c3 */ /* 0x001e220000002500 */
[----:B------:R-:W-:Y:S02]  /*03e0*/  ELECT P0, URZ, PT ;  /* 0x00000000003f782f */ /* 0x000fe40003800000 */
[----:B------:R-:W-:Y:S01]  /*03f0*/  LEA.HI R2, R2, R4, RZ, 0x7 ;  /* 0x0000000402027211 */ /* 0x000fe200078f38ff */
[----:B------:R-:W-:Y:S01]  /*0400*/  ULDC UR4, c[0x0][0x150] ;  /* 0x0000540000047ab9 */ /* 0x000fe20000000800 */
[----:B------:R-:W-:Y:S01]  /*0410*/  SHF.R.S32.HI R6, RZ, 0x1f, R3 ;  /* 0x0000001fff067819 */ /* 0x000fe20000011403 */
[----:B------:R-:W-:Y:S01]  /*0420*/  NOP ;  /* 0x0000000000007918 */ /* 0x000fe20000000000 */
[----:B------:R-:W-:Y:S01]  /*0430*/  LOP3.LUT R2, R2, 0xffffff80, RZ, 0xc0, !PT ;  /* 0xffffff8002027812 */ /* 0x000fe200078ec0ff */
[----:B------:R-:W-:Y:S01]  /*0440*/  NOP ;  /* 0x0000000000007918 */ /* 0x000fe20000000000 */
[----:B------:R-:W-:Y:S01]  /*0450*/  LEA.HI R6, R6, R3, RZ, 0x2 ;  /* 0x0000000306067211 */ /* 0x000fe200078f10ff */
[----:B------:R-:W1:Y:S02]  /*0460*/  LDC R8, c[0x0][0x144] ;  /* 0x00005100ff087b82 */ /* 0x000e640000000800 */
[----:B------:R-:W-:Y:S01]  /*0470*/  IMAD.IADD R4, R4, 0x1, -R2 ;  /* 0x0000000104047824 */ /* 0x000fe200078e0a02 */
[----:B------:R-:W-:Y:S01]  /*0480*/  LOP3.LUT R6, R6, 0x3ffffffc, RZ, 0xc0, !PT ;  /* 0x3ffffffc06067812 */ /* 0x000fe200078ec0ff */
[----:B------:R-:W2:Y:S03]  /*0490*/  S2R R2, SR_CTAID.Y ;  /* 0x0000000000027919 */ /* 0x000ea60000002600 */
[----:B------:R-:W-:Y:S01]  /*04a0*/  SHF.R.S32.HI R5, RZ, 0x1f, R4 ;  /* 0x0000001fff057819 */ /* 0x000fe20000011404 */
[----:B------:R-:W-:Y:S01]  /*04b0*/  IMAD.IADD R6, R3, 0x1, -R6 ;  /* 0x0000000103067824 */ /* 0x000fe200078e0a06 */
[----:B------:R-:W3:Y:S02]  /*04c0*/  LDC R11, c[0x0][0x148] ;  /* 0x00005200ff0b7b82 */ /* 0x000ee40000000800 */
[----:B------:R-:W-:-:S02]  /*04d0*/  LEA.HI R5, R5, R4, RZ, 0x3 ;  /* 0x0000000405057211 */ /* 0x000fc400078f18ff */
[----:B-----5:R-:W-:Y:S02]  /*04e0*/  ISETP.NE.OR P0, PT, R0, RZ, !P0 ;  /* 0x000000ff0000720c */ /* 0x020fe40004705670 */
[--C-:B------:R-:W-:Y:S02]  /*04f0*/  SHF.R.S32.HI R0, RZ, 0x3, R5.reuse ;  /* 0x00000003ff007819 */ /* 0x100fe40000011405 */
[----:B------:R-:W-:Y:S02]  /*0500*/  SHF.R.S32.HI R5, RZ, 0x1f, R5 ;  /* 0x0000001fff057819 */ /* 0x000fe40000011405 */
[----:B0-----:R-:W-:Y:S02]  /*0510*/  I2FP.F32.U32 R7, UR9 ;  /* 0x0000000900077c45 */ /* 0x001fe40008201000 */
[----:B------:R-:W-:-:S03]  /*0520*/  LEA.HI R5, R5, R0, RZ, 0x2 ;  /* 0x0000000005057211 */ /* 0x000fc600078f10ff */
[----:B------:R-:W-:Y:S01]  /*0530*/  FMUL R7, R7, UR4 ;  /* 0x0000000407077c20 */ /* 0x000fe20008400000 */
[----:B------:R-:W-:Y:S01]  /*0540*/  LOP3.LUT R5, R5, 0xfffffffc, RZ, 0xc0, !PT ;  /* 0xfffffffc05057812 */ /* 0x000fe200078ec0ff */
[----:B------:R-:W-:Y:S01]  /*0550*/  VOTEU.ALL UP0, P0 ;  /* 0x00000000003f7886 */ /* 0x000fe20000000000 */
[----:B------:R-:W-:Y:S01]  /*0560*/  ULDC UR4, c[0x0][0x154] ;  /* 0x0000550000047ab9 */ /* 0x000fe20000000800 */
[----:B------:R-:W-:Y:S02]  /*0570*/  VOTEU.ALL UP1, P0 ;  /* 0x00000000003f7886 */ /* 0x000fe40000020000 */
[----:B------:R-:W0:Y:S01]  /*0580*/  F2I.U32.TRUNC.NTZ R7, R7 ;  /* 0x0000000700077305 */ /* 0x000e22000020f000 */
[----:B------:R-:W-:Y:S01]  /*0590*/  IMAD.IADD R5, R0, 0x1, -R5 ;  /* 0x0000000100057824 */ /* 0x000fe200078e0a05 */
[----:B------:R-:W5:Y:S01]  /*05a0*/  @!UP0 S2UR UR7, SR_CgaCtaId ;  /* 0x00000000000789c3 */ /* 0x000f620000008800 */
[----:B------:R-:W-:Y:S02]  /*05b0*/  @!UP0 UMOV UR6, 0x400 ;  /* 0x0000040000068882 */ /* 0x000fe40000000000 */
[----:B------:R-:W-:Y:S01]  /*05c0*/  IMAD R5, R6, 0x4, R5 ;  /* 0x0000000406057824 */ /* 0x000fe200078e0205 */
[----:B--2---:R-:W-:-:S04]  /*05d0*/  I2FP.F32.U32 R9, R2 ;  /* 0x0000000200097245 */ /* 0x004fc80000201000 */
[----:B------:R-:W-:Y:S01]  /*05e0*/  LEA.HI R0, R5, R5, RZ, 0x1 ;  /* 0x0000000505007211 */ /* 0x000fe200078f08ff */
[----:B------:R-:W-:Y:S01]  /*05f0*/  FMUL R9, R9, UR4 ;  /* 0x0000000409097c20 */ /* 0x000fe20008400000 */
[----:B------:R-:W-:Y:S02]  /*0600*/  UMOV UR4, 0x20 ;  /* 0x0000002000047882 */ /* 0x000fe40000000000 */
[----:B------:R-:W-:Y:S01]  /*0610*/  LOP3.LUT R6, R0, 0xfffffffe, RZ, 0xc0, !PT ;  /* 0xfffffffe00067812 */ /* 0x000fe200078ec0ff */
[----:B0-----:R-:W-:Y:S01]  /*0620*/  IMAD.MOV R13, RZ, RZ, -R7 ;  /* 0x000000ffff0d7224 */ /* 0x001fe200078e0a07 */
[----:B------:R-:W-:-:S04]  /*0630*/  @!UP0 UIADD3 UR4, -UR4, 0x100000, URZ ;  /* 0x0010000004048890 */ /* 0x000fc8000fffe13f */
[----:B------:R-:W-:Y:S02]  /*0640*/  @!UP0 USHF.L.U32 UR5, UR4, 0xb, URZ ;  /* 0x0000000b04058899 */ /* 0x000fe4000800063f */
[----:B------:R-:W-:Y:S01]  /*0650*/  @!UP0 USHF.L.U32 UR4, UR4, 0x1, URZ ;  /* 0x0000000104048899 */ /* 0x000fe2000800063f */
[----:B------:R-:W0:Y:S01]  /*0660*/  F2I.U32.TRUNC.NTZ R9, R9 ;  /* 0x0000000900097305 */ /* 0x000e22000020f000 */
[----:B-1----:R-:W-:Y:S02]  /*0670*/  IMAD R0, R8, R13, UR9 ;  /* 0x0000000908007e24 */ /* 0x002fe4000f8e020d */
[C---:B------:R-:W-:Y:S02]  /*0680*/  IMAD.IADD R7, R5.reuse, 0x1, -R6 ;  /* 0x0000000105077824 */ /* 0x040fe400078e0a06 */
[----:B------:R-:W-:-:S03]  /*0690*/  IMAD.SHL.U32 R6, R5, 0x4, RZ ;  /* 0x0000000405067824 */ /* 0x000fc600078e00ff */
[----:B------:R-:W-:Y:S01]  /*06a0*/  ISETP.NE.AND P2, PT, R7, R0, PT ;  /* 0x000000000700720c */ /* 0x000fe20003f45270 */
[----:B-----5:R-:W-:Y:S01]  /*06b0*/  @!UP0 ULEA UR6, UR7, UR6, 0x18 ;  /* 0x0000000607068291 */ /* 0x020fe2000f8ec03f */
[----:B------:R-:W-:Y:S01]  /*06c0*/  LOP3.LUT R10, R5, 0xc, R6, 0x78, !PT ;  /* 0x0000000c050a7812 */ /* 0x000fe200078e7806 */
[----:B------:R-:W1:Y:S01]  /*06d0*/  LDC R7, c[0x0][0x140] ;  /* 0x00005000ff077b82 */ /* 0x000e620000000800 */
[----:B------:R-:W-:Y:S01]  /*06e0*/  VOTEU.ALL UP0, P0 ;  /* 0x00000000003f7886 */ /* 0x000fe20000000000 */
[----:B------:R-:W-:Y:S01]  /*06f0*/  LOP3.LUT P0, RZ, R4, 0x7, RZ, 0xc0, !PT ;  /* 0x0000000704ff7812 */ /* 0x000fe2000780c0ff */
[----:B0-----:R-:W-:Y:S01]  /*0700*/  IMAD.MOV R12, RZ, RZ, -R9 ;  /* 0x000000ffff0c7224 */ /* 0x001fe200078e0a09 */
[----:B------:R0:W-:Y:S01]  /*0710*/  STL [R1+0x7c], R10 ;  /* 0x00007c0a01007387 */ /* 0x0001e20000100800 */
[----:B------:R-:W-:Y:S01]  /*0720*/  IMAD.MOV.U32 R4, RZ, RZ, 0x1 ;  /* 0x00000001ff047424 */ /* 0x000fe200078e00ff */
[----:B------:R-:W-:Y:S01]  /*0730*/  ISETP.LT.U32.AND P0, PT, R10, 0x4, !P0 ;  /* 0x000000040a00780c */ /* 0x000fe20004701070 */
[----:B---3--:R-:W-:-:S03]  /*0740*/  IMAD R6, R11, R12, R2 ;  /* 0x0000000c0b067224 */ /* 0x008fc600078e0202 */
[----:B------:R-:W-:Y:S01]  /*0750*/  @P2 LEA.HI R5, R10, R10, RZ, 0x1 ;  /* 0x0000000a0a052211 */ /* 0x000fe200078f08ff */
[----:B------:R-:W2:Y:S02]  /*0760*/  FENCE.VIEW.ASYNC.S ;  /* 0x00000000000073c6 */ /* 0x000ea40000000000 */
[----:B--2---:R0:W2:Y:S01]  /*0770*/  @!UP0 SYNCS.EXCH.64 URZ, [UR6+0x50], UR4 ;  /* 0x00005004063f85b2 */ /* 0x0040a20008000100 */
[----:B------:R-:W-:-:S04]  /*0780*/  @P2 SHF.R.S32.HI R5, RZ, 0x1, R5 ;  /* 0x00000001ff052819 */ /* 0x000fc80000011405 */
[----:B------:R-:W-:Y:S02]  /*0790*/  @P2 ISETP.NE.AND P3, PT, R5, R6, PT ;  /* 0x000000060500220c */ /* 0x000fe40003f65270 */
[----:B------:R-:W-:Y:S02]  /*07a0*/  SEL R5, RZ, 0x1, !P0 ;  /* 0x00000001ff057807 */ /* 0x000fe40004000000 */
[----:B------:R-:W-:Y:S02]  /*07b0*/  @P2 SEL R4, RZ, 0x1, P3 ;  /* 0x00000001ff042807 */ /* 0x000fe40001800000 */
[----:B-1----:R-:W-:Y:S02]  /*07c0*/  ISETP.EQ.U32.AND P5, PT, R7, 0x1, PT ;  /* 0x000000010700780c */ /* 0x002fe40003fa2070 */
[----:B------:R-:W-:Y:S01]  /*07d0*/  LOP3.LUT R4, R4, R5, RZ, 0xc0, !PT ;  /* 0x0000000504047212 */ /* 0x000fe200078ec0ff */
[----:B------:R0:W1:Y:S01]  /*07e0*/  @!UP1 SYNCS.EXCH.64 URZ, [UR6+0x58], UR4 ;  /* 0x00005804063f95b2 */ /* 0x0000620008000100 */
[----:B------:R-:W-:-:S03]  /*07f0*/  NOP ;  /* 0x0000000000007918 */ /* 0x000fc60000000000 */
[----:B------:R0:W-:Y:S06]  /*0800*/  STL [R1+0x78], R4 ;  /* 0x0000780401007387 */ /* 0x0001ec0000100800 */
[----:B--2---:R-:W-:Y:S05]  /*0810*/  @!P5 BRA `(.L_x_3) ;  /* 0x000000000008d947 */ /* 0x004fea0003800000 */
[----:B-1--4-:R-:W-:Y:S01]  /*0820*/  UCGABAR_ARV ;  /* 0x00000000000079c7 */ /* 0x012fe20008000000 */
[----:B------:R-:W-:Y:S05]  /*0830*/  BRA `(.L_x_4) ;  /* 0x0000000000047947 */ /* 0x000fea0003800000 */
.L_x_3:
[----:B-1--4-:R-:W-:Y:S01]  /*0840*/  NOP ;  /* 0x0000000000007918 */ /* 0x012fe20000000000 */
.L_x_4:
[----:B------:R-:W1:Y:S01]  /*0850*/  LDC R3, c[0x0][0x65c] ;  /* 0x00019700ff037b82 */ /* 0x000e620000000800 */
[----:B0-----:R-:W-:Y:S02]  /*0860*/  IMAD.U32 R4, RZ, RZ, UR9 ;  /* 0x00000009ff047e24 */ /* 0x001fe4000f8e00ff */
[----:B------:R-:W-:Y:S01]  /*0870*/  IMAD.MOV.U32 R5, RZ, RZ, RZ ;  /* 0x000000ffff057224 */ /* 0x000fe200078e00ff */
[----:B-1----:R-:W-:-:S13]  /*0880*/  ISETP.NE.AND P4, PT, R3, 0x1, PT ;  /* 0x000000010300780c */ /* 0x002fda0003f85270 */
[----:B------:R-:W0:Y:S01]  /*0890*/  @P4 LDC R7, c[0x0][0x10] ;  /* 0x00000400ff074b82 */ /* 0x000e220000000800 */
[----:B------:R-:W-:Y:S02]  /*08a0*/  @P4 IMAD.MOV.U32 R3, RZ, RZ, RZ ;  /* 0x000000ffff034224 */ /* 0x000fe400078e00ff */
[----:B------:R-:W-:-:S05]  /*08b0*/  @P4 IMAD.MOV.U32 R13, RZ, RZ, RZ ;  /* 0x000000ffff0d4224 */ /* 0x000fca00078e00ff */
[----:B------:R-:W1:Y:S01]  /*08c0*/  @!P4 LDC R9, c[0x0][0xc] ;  /* 0x00000300ff09cb82 */ /* 0x000e620000000800 */
[----:B0-----:R-:W-:-:S04]  /*08d0*/  @P4 IMAD.WIDE.U32 R6, R7, UR9, R2 ;  /* 0x0000000907064c25 */ /* 0x001fc8000f8e0002 */
[----:B------:R-:W-:Y:S02]  /*08e0*/  @P4 IMAD.MOV.U32 R19, RZ, RZ, R6 ;  /* 0x000000ffff134224 */ /* 0x000fe400078e0006 */
[----:B------:R-:W-:Y:S02]  /*08f0*/  @P4 IMAD.IADD R23, R7, 0x1, R13 ;  /* 0x0000000107174824 */ /* 0x000fe400078e020d */
[----:B-1----:R-:W-:-:S04]  /*0900*/  @!P4 IMAD.WIDE.U32 R4, R2, R9, R4 ;  /* 0x000000090204c225 */ /* 0x002fc800078e0004 */
[----:B------:R-:W-:Y:S02]  /*0910*/  @!P4 IMAD.MOV.U32 R19, RZ, RZ, R4 ;  /* 0x000000ffff13c224 */ /* 0x000fe400078e0004 */
[----:B------:R-:W-:-:S03]  /*0920*/  @!P4 IMAD.MOV.U32 R23, RZ, RZ, R5 ;  /* 0x000000ffff17c224 */ /* 0x000fc600078e0005 */
[----:B------:R0:W-:Y:S04]  /*0930*/  STL [R1+0x84], R19 ;  /* 0x0000841301007387 */ /* 0x0001e80000100800 */
[----:B------:R0:W-:Y:S01]  /*0940*/  STL [R1+0x80], R23 ;  /* 0x0000801701007387 */ /* 0x0001e20000100800 */
[----:B------:R-:W-:Y:S05]  /*0950*/  @!P5 BRA `(.L_x_5) ;  /* 0x00000000000cd947 */ /* 0x000fea0003800000 */
[----:B------:R-:W-:Y:S01]  /*0960*/  UCGABAR_WAIT ;  /* 0x0000000000007dc7 */ /* 0x000fe20008000000 */
[----:B------:R-:W-:Y:S01]  /*0970*/  CCTL.IVALL ;  /* 0x00000000ff00798f */ /* 0x000fe20002000000 */
[----:B------:R-:W-:Y:S05]  /*0980*/  BRA `(.L_x_6) ;  /* 0x0000000000047947 */ /* 0x000fea0003800000 */
.L_x_5:
[----:B------:R-:W-:Y:S06]  /*0990*/  BAR.SYNC.DEFER_BLOCKING 0x0 ;  /* 0x0000000000007b1d */ /* 0x000fec0000010000 */
.L_x_6:
[----:B------:R-:W-:Y:S05]  /*09a0*/  @!P1 BRA `(.L_x_7) ;  /* 0x000000e400449947 */ /* 0x000fea0003800000 */
[----:B------:R-:W-:-:S06]  /*09b0*/  UISETP.GT.U32.AND UP0, UPT, UR10, 0x1, UPT ;  /* 0x000000010a00788c */ /* 0x000fcc000bf04070 */
[----:B------:R-:W-:-:S13]  /*09c0*/  PLOP3.LUT P0, PT, PT, PT, UP0, 0x80, 0x0 ;  /* 0x000000000000781c */ /* 0x000fda0003f0f008 */
[----:B------:R-:W-:Y:S05]  /*09d0*/  @P0 EXIT ;  /* 0x000000000000094d */ /* 0x000fea0003800000 */
[----:B------:R-:W-:Y:S01]  /*09e0*/  IMAD.MOV.U32 R6, RZ, RZ, -0x1 ;  /* 0xffffffffff067424 */ /* 0x000fe200078e00ff */
[----:B------:R-:W-:Y:S01]  /*09f0*/  ULDC.64 UR4, c[0x0][0x650] ;  /* 0x0001940000047ab9 */ /* 0x000fe20000000a00 */
[----:B------:R-:W-:Y:S01]  /*0a00*/  IMAD.MOV.U32 R5, RZ, RZ, -0x1 ;  /* 0xffffffffff057424 */ /* 0x000fe200078e00ff */
[----:B------:R-:W-:Y:S01]  /*0a10*/  ISETP.GE.U32.AND P0, PT, R19, UR4, PT ;  /* 0x0000000413007c0c */ /* 0x000fe2000bf06070 */
[----:B------:R-:W-:Y:S01]  /*0a20*/  UMOV UR22, 0xffffffff ;  /* 0xffffffff00167882 */ /* 0x000fe20000000000 */
[----:B------:R1:W-:Y:S01]  /*0a30*/  STL [R1+0x8c], R6 ;  /* 0x00008c0601007387 */ /* 0x0003e20000100800 */
[----:B------:R-:W-:Y:S02]  /*0a40*/  PRMT R4, RZ, 0x7610, R4 ;  /* 0x00007610ff047816 */ /* 0x000fe40000000004 */
[----:B------:R-:W-:Y:S01]  /*0a50*/  ISETP.GE.U32.AND.EX P0, PT, R23, UR5, PT, P0 ;  /* 0x0000000517007c0c */ /* 0x000fe2000bf06100 */
[----:B------:R1:W-:-:S12]  /*0a60*/  STL [R1+0x88], R5 ;  /* 0x0000880501007387 */ /* 0x0003d80000100800 */
[----:B-1----:R-:W-:Y:S05]  /*0a70*/  @P0 BRA `(.L_x_8) ;  /* 0x0000000400380947 */ /* 0x002fea0003800000 */
[----:B------:R-:W1:Y:S01]  /*0a80*/  LDC.64 R14, c[0x0][0x628] ;  /* 0x00018a00ff0e7b82 */ /* 0x000e620000000a00 */
[----:B------:R-:W-:Y:S02]  /*0a90*/  IMAD.MOV.U32 R4, RZ, RZ, R19 ;  /* 0x000000ffff047224 */ /* 0x000fe400078e0013 */
[----:B------:R-:W-:-:S05]  /*0aa0*/  IMAD.MOV.U32 R5, RZ, RZ, R23 ;  /* 0x000000ffff057224 */ /* 0x000fca00078e0017 */
[----:B------:R-:W2:Y:S08]  /*0ab0*/  LDC R10, c[0x0][0x630] ;  /* 0x00018c00ff0a7b82 */ /* 0x000eb00000000800 */
[----:B------:R-:W3:Y:S01]  /*0ac0*/  LDC.64 R16, c[0x0][0x620] ;  /* 0x00018800ff107b82 */ /* 0x000ee20000000a00 */
[----:B-1----:R-:W-:-:S04]  /*0ad0*/  ISETP.NE.U32.AND P0, PT, R14, RZ, PT ;  /* 0x000000ff0e00720c */ /* 0x002fc80003f05070 */
[----:B------:R-:W-:-:S13]  /*0ae0*/  ISETP.NE.AND.EX P0, PT, R15, RZ, PT, P0 ;  /* 0x000000ff0f00720c */ /* 0x000fda0003f05300 */
[----:B--23--:R-:W-:Y:S05]  /*0af0*/  @!P0 BRA `(.L_x_9) ;  /* 0x0000000000288947 */ /* 0x00cfea0003800000 */
[----:B------:R-:W1:Y:S02]  /*0b00*/  LDC R9, c[0x0][0x634] ;  /* 0x00018d00ff097b82 */ /* 0x000e640000000800 */
[----:B-1----:R-:W-:-:S05]  /*0b10*/  IADD3 R9, P0, R19, R9, RZ ;  /* 0x0000000913097210 */ /* 0x002fca0007f1e0ff */
[----:B------:R-:W-:-:S04]  /*0b20*/  IMAD.X R13, RZ, RZ, R23, P0 ;  /* 0x000000ffff0d7224 */ /* 0x000fc800000e0617 */
[----:B------:R-:W-:-:S04]  /*0b30*/  IMAD.WIDE.U32 R4, R13, R14, RZ ;  /* 0x0000000e0d047225 */ /* 0x000fc800078e00ff */
[----:B------:R-:W-:-:S04]  /*0b40*/  IMAD.WIDE.U32 R6, P0, R9, R15, R4 ;  /* 0x0000000f09067225 */ /* 0x000fc80007800004 */
[----:B------:R-:W-:-:S04]  /*0b50*/  IMAD.WIDE.U32 R4, R9, R14, RZ ;  /* 0x0000000e09047225 */ /* 0x000fc800078e00ff */
[----:B------:R-:W-:Y:S01]  /*0b60*/  IMAD.X R9, RZ, RZ, RZ, P0 ;  /* 0x000000ffff097224 */ /* 0x000fe200000e06ff */
[----:B------:R-:W-:Y:S01]  /*0b70*/  IADD3 RZ, P0, R5, R6, RZ ;  /* 0x0000000605ff7210 */ /* 0x000fe20007f1e0ff */
[----:B------:R-:W-:-:S04]  /*0b80*/  IMAD.MOV.U32 R8, RZ, RZ, R7 ;  /* 0x000000ffff087224 */ /* 0x000fc800078e0007 */
[----:B------:R-:W-:-:S08]  /*0b90*/  IMAD.WIDE.U32.X R4, R13, R15, R8, P0 ;  /* 0x0000000f0d047225 */ /* 0x000fd000000e0408 */
.L_x_9:
[----:B------:R-:W1:Y:S01]  /*0ba0*/  LDC.64 R20, c[0x0][0x640] ;  /* 0x00019000ff147b82 */ /* 0x000e620000000a00 */
[-C--:B------:R-:W-:Y:S01]  /*0bb0*/  SHF.R.U64 R22, R4, R10.reuse, R5 ;  /* 0x0000000a04167219 */ /* 0x080fe20000001205 */
[----:B------:R-:W-:Y:S01]  /*0bc0*/  IMAD.MOV.U32 R4, RZ, RZ, R19 ;  /* 0x000000ffff047224 */ /* 0x000fe200078e0013 */
[----:B------:R-:W-:Y:S01]  /*0bd0*/  SHF.R.U32.HI R3, RZ, R10, R5 ;  /* 0x0000000aff037219 */ /* 0x000fe20000011605 */
[----:B------:R-:W-:Y:S01]  /*0be0*/  IMAD.MOV.U32 R5, RZ, RZ, R23 ;  /* 0x000000ffff057224 */ /* 0x000fe200078e0017 */
[----:B------:R-:W-:Y:S01]  /*0bf0*/  IADD3 R7, P0, RZ, -R22, RZ ;  /* 0x80000016ff077210 */ /* 0x000fe20007f1e0ff */
[----:B0-----:R-:W-:Y:S02]  /*0c00*/  IMAD R23, R11, R12, R2 ;  /* 0x0000000c0b177224 */ /* 0x001fe400078e0202 */
[----:B------:R-:W0:Y:S01]  /*0c10*/  LDC R8, c[0x0][0x618] ;  /* 0x00018600ff087b82 */ /* 0x000e220000000800 */
[----:B------:R-:W-:Y:S02]  /*0c20*/  IMAD.MOV.U32 R11, RZ, RZ, 0x1 ;  /* 0x00000001ff0b7424 */ /* 0x000fe400078e00ff */
[----:B------:R-:W-:-:S02]  /*0c30*/  IMAD.X R3, RZ, RZ, ~R3, P0 ;  /* 0x000000ffff037224 */ /* 0x000fc400000e0e03 */
[----:B------:R-:W-:-:S03]  /*0c40*/  IMAD.WIDE.U32 R4, R7, R16, R4 ;  /* 0x0000001007047225 */ /* 0x000fc600078e0004 */
[----:B------:R-:W2:Y:S01]  /*0c50*/  LDC R14, c[0x0][0x608] ;  /* 0x00018200ff0e7b82 */ /* 0x000ea20000000800 */
[----:B------:R-:W-:-:S04]  /*0c60*/  IMAD R6, R3, R16, RZ ;  /* 0x0000001003067224 */ /* 0x000fc800078e02ff */
[----:B------:R-:W-:-:S03]  /*0c70*/  IMAD R3, R7, R17, R6 ;  /* 0x0000001107037224 */ /* 0x000fc600078e0206 */
[----:B------:R-:W3:Y:S01]  /*0c80*/  LDC R18, c[0x0][0x658] ;  /* 0x00019600ff127b82 */ /* 0x000ee20000000800 */
[----:B------:R-:W-:Y:S01]  /*0c90*/  IMAD.IADD R3, R5, 0x1, R3 ;  /* 0x0000000105037824 */ /* 0x000fe200078e0203 */
[----:B-1----:R-:W-:Y:S01]  /*0ca0*/  ISETP.NE.U32.AND P0, PT, R20, RZ, PT ;  /* 0x000000ff1400720c */ /* 0x002fe20003f05070 */
[----:B------:R-:W-:-:S03]  /*0cb0*/  IMAD.MOV.U32 R5, RZ, RZ, -0x1 ;  /* 0xffffffffff057424 */ /* 0x000fc600078e00ff */
[----:B------:R-:W-:Y:S02]  /*0cc0*/  ISETP.NE.AND.EX P0, PT, R21, RZ, PT, P0 ;  /* 0x000000ff1500720c */ /* 0x000fe40003f05300 */
[----:B------:R-:W1:Y:S01]  /*0cd0*/  LDC R13, c[0x0][0x600] ;  /* 0x00018000ff0d7b82 */ /* 0x000e620000000800 */
[-CC-:B0-----:R-:W-:Y:S02]  /*0ce0*/  SHF.R.U64 R10, R4, R8.reuse, R3.reuse ;  /* 0x00000008040a7219 */ /* 0x181fe40000001203 */
[----:B------:R-:W-:-:S05]  /*0cf0*/  SHF.R.U32.HI R3, RZ, R8, R3 ;  /* 0x00000008ff037219 */ /* 0x000fca0000011603 */
[----:B------:R-:W0:Y:S01]  /*0d00*/  LDC R15, c[0x0][0x648] ;  /* 0x00019200ff0f7b82 */ /* 0x000e220000000800 */
[-CC-:B--2---:R-:W-:Y:S02]  /*0d10*/  SHF.R.U64 R19, R10, R14.reuse, R3.reuse ;  /* 0x0000000e0a137219 */ /* 0x184fe40000001203 */
[----:B------:R-:W-:-:S05]  /*0d20*/  SHF.R.U32.HI R3, RZ, R14, R3 ;  /* 0x0000000eff037219 */ /* 0x000fca0000011603 */
[----:B------:R-:W2:Y:S01]  /*0d30*/  LDC R17, c[0x0][0x638] ;  /* 0x00018e00ff117b82 */ /* 0x000ea20000000800 */
[-C--:B---3--:R-:W-:Y:S02]  /*0d40*/  SHF.L.U32 R2, R5, R18.reuse, RZ ;  /* 0x0000001205027219 */ /* 0x088fe400000006ff */
[--C-:B------:R-:W-:Y:S02]  /*0d50*/  SHF.R.U64 R12, R19, R18, R3.reuse ;  /* 0x00000012130c7219 */ /* 0x100fe40000001203 */
[----:B------:R-:W-:Y:S02]  /*0d60*/  LOP3.LUT R8, RZ, R2, RZ, 0x33, !PT ;  /* 0x00000002ff087212 */ /* 0x000fe400078e33ff */
[----:B------:R-:W-:Y:S01]  /*0d70*/  SHF.R.U32.HI R3, RZ, R18, R3 ;  /* 0x00000012ff037219 */ /* 0x000fe20000011603 */
[----:B------:R-:W3:Y:S01]  /*0d80*/  LDC R16, c[0x0][0x610] ;  /* 0x00018400ff107b82 */ /* 0x000ee20000000800 */
[----:B------:R-:W-:Y:S01]  /*0d90*/  IMAD.MOV.U32 R2, RZ, RZ, R12 ;  /* 0x000000ffff027224 */ /* 0x000fe200078e000c */
[----:B------:R-:W-:Y:S06]  /*0da0*/  @!P0 BRA `(.L_x_10) ;  /* 0x0000000000288947 */ /* 0x000fec0003800000 */
[----:B------:R-:W4:Y:S02]  /*0db0*/  LDC R7, c[0x0][0x64c] ;  /* 0x00019300ff077b82 */ /* 0x000f240000000800 */
[----:B----4-:R-:W-:-:S05]  /*0dc0*/  IADD3 R7, P0, R12, R7, RZ ;  /* 0x000000070c077210 */ /* 0x010fca0007f1e0ff */
        /* <DEDUP_REMOVED lines=8> */
.L_x_10:
[----:B0-----:R-:W-:Y:S01]  /*0e50*/  SHF.R.U64 R4, R2, R15, R3 ;  /* 0x0000000f02047219 */ /* 0x001fe20000001203 */
[----:B-1----:R-:W-:Y:S01]  /*0e60*/  VIADD R5, R13, 0xffffffff ;  /* 0xffffffff0d057836 */ /* 0x002fe20000000000 */
[----:B------:R-:W-:Y:S02]  /*0e70*/  SHF.L.U32 R2, R11, R18, RZ ;  /* 0x000000120b027219 */ /* 0x000fe400000006ff */
[----:B------:R-:W-:Y:S01]  /*0e80*/  LOP3.LUT R3, R19, R8, RZ, 0xc0, !PT ;  /* 0x0000000813037212 */ /* 0x000fe200078ec0ff */
[----:B------:R-:W-:Y:S01]  /*0e90*/  IMAD.MOV R6, RZ, RZ, -R4 ;  /* 0x000000ffff067224 */ /* 0x000fe200078e0a04 */
[----:B------:R-:W-:Y:S02]  /*0ea0*/  SEL R0, R0, R23, !P4 ;  /* 0x0000001700007207 */ /* 0x000fe40006000000 */
[----:B------:R-:W-:Y:S01]  /*0eb0*/  LOP3.LUT R5, R10, R5, RZ, 0xc0, !PT ;  /* 0x000000050a057212 */ /* 0x000fe200078ec0ff */
[----:B------:R-:W-:Y:S01]  /*0ec0*/  IMAD R3, R2, R4, R3 ;  /* 0x0000000402037224 */ /* 0x000fe200078e0203 */
[----:B------:R-:W-:Y:S01]  /*0ed0*/  R2UR UR22, R22 ;  /* 0x00000000161672ca */ /* 0x000fe200000e0000 */
[----:B--2---:R-:W-:-:S02]  /*0ee0*/  IMAD R2, R6, R17, R12 ;  /* 0x0000001106027224 */ /* 0x004fc400078e020c */
[----:B---3--:R-:W-:Y:S02]  /*0ef0*/  IMAD R0, R3, R16, R0 ;  /* 0x0000001003007224 */ /* 0x008fe400078e0200 */
[----:B------:R-:W-:Y:S02]  /*0f00*/  IMAD R3, R2, R13, R5 ;  /* 0x0000000d02037224 */ /* 0x000fe400078e0205 */
[----:B------:R-:W-:-:S03]  /*0f10*/  IMAD.MOV.U32 R4, RZ, RZ, 0x1 ;  /* 0x00000001ff047424 */ /* 0x000fc600078e00ff */
[----:B------:R-:W-:Y:S02]  /*0f20*/  SEL R2, R3, R0, !P4 ;  /* 0x0000000003027207 */ /* 0x000fe40006000000 */
[----:B------:R-:W-:-:S03]  /*0f30*/  SEL R0, R0, R3, !P4 ;  /* 0x0000000300007207 */ /* 0x000fc60006000000 */
[----:B------:R1:W-:Y:S04]  /*0f40*/  STL [R1+0x88], R2 ;  /* 0x0000880201007387 */ /* 0x0003e80000100800 */
[----:B------:R1:W-:Y:S02]  /*0f50*/  STL [R1+0x8c], R0 ;  /* 0x00008c0001007387 */ /* 0x0003e40000100800 */
.L_x_8:
[----:B------:R-:W-:-:S08]  /*0f60*/  NOP ;  /* 0x0000000000007918 */ /* 0x000fd00000000000 */
[----:B------:R-:W2:Y:S02]  /*0f70*/  USETMAXREG.TRY_ALLOC.CTAPOOL UP0, 0xe8 ;  /* 0x000000e8000079c8 */ /* 0x000ea40008000600 */
[----:B--2---:R-:W-:-:S13]  /*0f80*/  PLOP3.LUT P0, PT, PT, PT, UP0, 0x80, 0x0 ;  /* 0x000000000000781c */ /* 0x004fda0003f0f008 */
[----:B------:R-:W-:Y:S05]  /*0f90*/  @!P0 BRA `(.L_x_8) ;  /* 0xfffffffc00f08947 */ /* 0x000fea000383ffff */
[----:B------:R-:W-:Y:S01]  /*0fa0*/  ULDC.64 UR4, c[0x0][0x598] ;  /* 0x0001660000047ab9 */ /* 0x000fe20000000a00 */
[----:B------:R-:W-:Y:S01]  /*0fb0*/  ULDC.64 UR14, c[0x0][0x208] ;  /* 0x00008200000e7ab9 */ /* 0x000fe20000000a00 */
[----:B------:R-:W-:-:S04]  /*0fc0*/  ISETP.NE.U32.AND P0, PT, RZ, UR4, PT ;  /* 0x00000004ff007c0c */ /* 0x000fc8000bf05070 */
[----:B------:R-:W-:-:S13]  /*0fd0*/  ISETP.NE.AND.EX P0, PT, RZ, UR5, PT, P0 ;  /* 0x00000005ff007c0c */ /* 0x000fda000bf05300 */
[----:B------:R-:W-:Y:S05]  /*0fe0*/  @!P0 BRA `(.L_x_11) ;  /* 0x0000000000208947 */ /* 0x000fea0003800000 */
[----:B-1----:R-:W1:Y:S02]  /*0ff0*/  LDC.64 R2, c[0x0][0x598] ;  /* 0x00016600ff027b82 */ /* 0x002e640000000a00 */
[----:B-1----:R-:W2:Y:S02]  /*1000*/  LDG.E.64 R2, desc[UR14][R2.64] ;  /* 0x0000000e02027981 */ /* 0x002ea4000c1e1b00 */
[----:B--2---:R-:W-:-:S04]  /*1010*/  ISETP.NE.U32.AND P0, PT, R2, RZ, PT ;  /* 0x000000ff0200720c */ /* 0x004fc80003f05070 */
[----:B------:R-:W-:-:S13]  /*1020*/  ISETP.NE.AND.EX P0, PT, R3, RZ, PT, P0 ;  /* 0x000000ff0300720c */ /* 0x000fda0003f05300 */
[----:B------:R-:W-:Y:S05]  /*1030*/  @!P0 BRA `(.L_x_11) ;  /* 0x00000000000c8947 */ /* 0x000fea0003800000 */
[----:B------:R-:W2:Y:S02]  /*1040*/  LD.E R2, desc[UR14][R2.64] ;  /* 0x0000000e02027980 */ /* 0x000ea4000c101900 */
[----:B--2---:R-:W-:Y:S01]  /*1050*/  R2UR UR20, R2 ;  /* 0x00000000021472ca */ /* 0x004fe200000e0000 */
[----:B------:R-:W-:-:S14]  /*1060*/  BRA `(.L_x_12) ;  /* 0x0000000000247947 */ /* 0x000fdc0003800000 */
.L_x_11:
[----:B------:R-:W-:Y:S02]  /*1070*/  ULDC.64 UR4, c[0x0][0x588] ;  /* 0x0001620000047ab9 */ /* 0x000fe40000000a00 */
[----:B------:R-:W-:-:S04]  /*1080*/  ISETP.NE.U32.AND P0, PT, RZ, UR4, PT ;  /* 0x00000004ff007c0c */ /* 0x000fc8000bf05070 */
[----:B------:R-:W-:-:S13]  /*1090*/  ISETP.NE.AND.EX P0, PT, RZ, UR5, PT, P0 ;  /* 0x00000005ff007c0c */ /* 0x000fda000bf05300 */
[----:B------:R-:W-:Y:S05]  /*10a0*/  @!P0 BRA `(.L_x_13) ;  /* 0x0000000000108947 */ /* 0x000fea0003800000 */
[----:B-1----:R-:W1:Y:S02]  /*10b0*/  LDC.64 R2, c[0x0][0x588] ;  /* 0x00016200ff027b82 */ /* 0x002e640000000a00 */
[----:B-1----:R-:W2:Y:S02]  /*10c0*/  LDG.E R2, desc[UR14][R2.64] ;  /* 0x0000000e02027981 */ /* 0x002ea4000c1e1900 */
[----:B--2---:R-:W-:Y:S01]  /*10d0*/  R2UR UR20, R2 ;  /* 0x00000000021472ca */ /* 0x004fe200000e0000 */
[----:B------:R-:W-:-:S14]  /*10e0*/  BRA `(.L_x_12) ;  /* 0x0000000000047947 */ /* 0x000fdc0003800000 */
.L_x_13:
[----:B------:R-:W-:-:S05]  /*10f0*/  ULDC UR20, c[0x0][0x580] ;  /* 0x0001600000147ab9 */ /* 0x000fca0000000800 */
.L_x_12:
[----:B------:R-:W-:Y:S02]  /*1100*/  ULDC.64 UR4, c[0x0][0x5a0] ;  /* 0x0001680000047ab9 */ /* 0x000fe40000000a00 */
        /* <DEDUP_REMOVED lines=11> */
.L_x_14:
        /* <DEDUP_REMOVED lines=8> */
.L_x_16:
[----:B------:R-:W-:-:S05]  /*1240*/  ULDC UR21, c[0x0][0x584] ;  /* 0x0001610000157ab9 */ /* 0x000fca0000000800 */
.L_x_15:
[----:B------:R-:W-:-:S13]  /*1250*/  LOP3.LUT P0, RZ, R4, 0xff, RZ, 0xc0, !PT ;  /* 0x000000ff04ff7812 */ /* 0x000fda000780c0ff */
[----:B------:R-:W-:Y:S05]  /*1260*/  @!P0 EXIT ;  /* 0x000000000000894d */ /* 0x000fea0003800000 */
[----:B------:R-:W-:Y:S01]  /*1270*/  ULDC UR4, c[0x0][0x28c] ;  /* 0x0000a30000047ab9 */ /* 0x000fe20000000800 */
[----:B------:R-:W-:Y:S02]  /*1280*/  ULOP3.LUT UR23, UR13, 0x1, URZ, 0xfc, !UPT ;  /* 0x000000010d177892 */ /* 0x000fe4000f8efc3f */
[----:B------:R-:W-:-:S04]  /*1290*/  UIADD3 UR4, UR4, 0x3f, URZ ;  /* 0x0000003f04047890 */ /* 0x000fc8000fffe03f */
[----:B------:R-:W-:-:S04]  /*12a0*/  USHF.R.S32.HI UR5, URZ, 0x1f, UR4 ;  /* 0x0000001f3f057899 */ /* 0x000fc80008011404 */
[----:B------:R-:W-:-:S03]  /*12b0*/  ULEA.HI UR5, UR5, UR4, URZ, 0x6 ;  /* 0x0000000405057291 */ /* 0x000fc6000f8f303f */
[----:B------:R-:W-:Y:S01]  /*12c0*/  UMOV UR4, URZ ;  /* 0x0000003f00047c82 */ /* 0x000fe20008000000 */
[----:B------:R-:W-:-:S03]  /*12d0*/  USHF.R.S32.HI UR9, URZ, 0x6, UR5 ;  /* 0x000000063f097899 */ /* 0x000fc60008011405 */
[----:B------:R-:W-:-:S09]  /*12e0*/  UMOV UR5, URZ ;  /* 0x0000003f00057c82 */ /* 0x000fd20008000000 */
.L_x_297:
[----:B-1----:R-:W1:Y:S01]  /*12f0*/  S2R R0, SR_TID.X ;  /* 0x0000000000007919 */ /* 0x002e620000002100 */
[----:B--2---:R-:W2:Y:S01]  /*1300*/  S2UR UR17, SR_CgaCtaId ;  /* 0x00000000001179c3 */ /* 0x004ea20000008800 */
[----:B------:R-:W-:Y:S01]  /*1310*/  UMOV UR16, 0x400 ;  /* 0x0000040000107882 */ /* 0x000fe20000000000 */
[----:B------:R-:W-:Y:S01]  /*1320*/  UMOV UR6, URZ ;  /* 0x0000003f00067c82 */ /* 0x000fe20008000000 */
[----:B------:R-:W-:Y:S01]  /*1330*/  STL [R1+0x74], RZ ;  /* 0x000074ff01007387 */ /* 0x000fe20000100800 */
[----:B------:R-:W-:Y:S01]  /*1340*/  UMOV UR7, URZ ;  /* 0x0000003f00077c82 */ /* 0x000fe20008000000 */
[----:B------:R-:W-:Y:S01]  /*1350*/  UMOV UR8, URZ ;  /* 0x0000003f00087c82 */ /* 0x000fe20008000000 */
[----:B------:R-:W-:Y:S01]  /*1360*/  CS2R R4, SRZ ;  /* 0x0000000000047805 */ /* 0x000fe2000001ff00 */
[----:B------:R-:W-:Y:S01]  /*1370*/  STL [R1+0x70], RZ ;  /* 0x000070ff01007387 */ /* 0x000fe20000100800 */
[----:B---3--:R-:W3:Y:S01]  /*1380*/  LDC R2, c[0x0][0x28c] ;  /* 0x0000a300ff027b82 */ /* 0x008ee20000000800 */
[----:B------:R-:W-:-:S02]  /*1390*/  CS2R R6, SRZ ;  /* 0x0000000000067805 */ /* 0x000fc4000001ff00 */
[----:B------:R-:W-:Y:S01]  /*13a0*/  CS2R R8, SRZ ;  /* 0x0000000000087805 */ /* 0x000fe2000001ff00 */
[----:B------:R-:W-:Y:S01]  /*13b0*/  STL [R1+0x6c], RZ ;  /* 0x00006cff01007387 */ /* 0x000fe20000100800 */
[----:B------:R-:W-:Y:S02]  /*13c0*/  CS2R R10, SRZ ;  /* 0x00000000000a7805 */ /* 0x000fe4000001ff00 */
[----:B------:R-:W-:Y:S02]  /*13d0*/  CS2R R12, SRZ ;  /* 0x00000000000c7805 */ /* 0x000fe4000001ff00 */
[----:B------:R-:W-:Y:S01]  /*13e0*/  CS2R R14, SRZ ;  /* 0x00000000000e7805 */ /* 0x000fe2000001ff00 */
[----:B------:R-:W-:Y:S01]  /*13f0*/  STL [R1+0x68], RZ ;  /* 0x000068ff01007387 */ /* 0x000fe20000100800 */
[----:B------:R-:W-:Y:S02]  /*1400*/  CS2R R16, SRZ ;  /* 0x0000000000107805 */ /* 0x000fe4000001ff00 */
[----:B0-----:R-:W-:-:S02]  /*1410*/  CS2R R18, SRZ ;  /* 0x0000000000127805 */ /* 0x001fc4000001ff00 */
[----:B------:R-:W-:Y:S01]  /*1420*/  CS2R R20, SRZ ;  /* 0x0000000000147805 */ /* 0x000fe2000001ff00 */
[----:B------:R-:W-:Y:S01]  /*1430*/  STL [R1+0x64], RZ ;  /* 0x000064ff01007387 */ /* 0x000fe20000100800 */
[----:B------:R-:W-:Y:S02]  /*1440*/  CS2R R22, SRZ ;  /* 0x0000000000167805 */ /* 0x000fe4000001ff00 */
[----:B------:R-:W-:Y:S02]  /*1450*/  CS2R R152, SRZ ;  /* 0x0000000000987805 */ /* 0x000fe4000001ff00 */
[----:B------:R-:W-:Y:S01]  /*1460*/  CS2R R154, SRZ ;  /* 0x00000000009a7805 */ /* 0x000fe2000001ff00 */
[----:B------:R-:W-:Y:S01]  /*1470*/  STL [R1+0x60], RZ ;  /* 0x000060ff01007387 */ /* 0x000fe20000100800 */
[----:B------:R-:W-:Y:S02]  /*1480*/  CS2R R156, SRZ ;  /* 0x00000000009c7805 */ /* 0x000fe4000001ff00 */
[----:B------:R-:W-:-:S02]  /*1490*/  CS2R R158, SRZ ;  /* 0x00000000009e7805 */ /* 0x000fc4000001ff00 */
[----:B------:R-:W-:Y:S01]  /*14a0*/  CS2R R160, SRZ ;  /* 0x0000000000a07805 */ /* 0x000fe2000001ff00 */
[----:B------:R-:W-:Y:S01]  /*14b0*/  STL [R1+0x5c], RZ ;  /* 0x00005cff01007387 */ /* 0x000fe20000100800 */
[----:B------:R-:W-:Y:S02]  /*14c0*/  CS2R R162, SRZ ;  /* 0x0000000000a27805 */ /* 0x000fe4000001ff00 */
[----:B------:R-:W-:Y:S02]  /*14d0*/  CS2R R164, SRZ ;  /* 0x0000000000a47805 */ /* 0x000fe4000001ff00 */
[----:B------:R-:W-:Y:S02]  /*14e0*/  CS2R R166, SRZ ;  /* 0x0000000000a67805 */ /* 0x000fe4000001ff00 */
[----:B-1----:R-:W-:Y:S01]  /*14f0*/  LOP3.LUT R0, R0, 0x80, RZ, 0xc0, !PT ;  /* 0x0000008000007812 */ /* 0x002fe200078ec0ff */
[----:B------:R-:W-:Y:S01]  /*1500*/  STL [R1+0x58], RZ ;  /* 0x000058ff01007387 */ /* 0x000fe20000100800 */
[----:B---3--:R-:W-:-:S02]  /*1510*/  ISETP.GE.AND P0, PT, R2, 0x1, PT ;  /* 0x000000010200780c */ /* 0x008fc40003f06270 */
[----:B------:R-:W-:Y:S02]  /*1520*/  CS2R R2, SRZ ;  /* 0x0000000000027805 */ /* 0x000fe4000001ff00 */
[----:B------:R-:W-:Y:S01]  /*1530*/  SHF.R.U32.HI R0, RZ, 0x7, R0 ;  /* 0x00000007ff007819 */ /* 0x000fe20000011600 */
[----:B------:R-:W-:Y:S01]  /*1540*/  STL [R1+0x54], RZ ;  /* 0x000054ff01007387 */ /* 0x000fe20000100800 */
[----:B------:R-:W-:Y:S02]  /*1550*/  CS2R R168, SRZ ;  /* 0x0000000000a87805 */ /* 0x000fe4000001ff00 */
[----:B------:R-:W-:Y:S02]  /*1560*/  CS2R R170, SRZ ;  /* 0x0000000000aa7805 */ /* 0x000fe4000001ff00 */
[----:B------:R-:W-:Y:S01]  /*1570*/  CS2R R172, SRZ ;  /* 0x0000000000ac7805 */ /* 0x000fe2000001ff00 */
[----:B------:R-:W-:Y:S01]  /*1580*/  STL [R1+0x50], RZ ;  /* 0x000050ff01007387 */ /* 0x000fe20000100800 */
[----:B------:R-:W-:-:S02]  /*1590*/  CS2R R174, SRZ ;  /* 0x0000000000ae7805 */ /* 0x000fc4000001ff00 */
[----:B------:R-:W-:Y:S02]  /*15a0*/  CS2R R176, SRZ ;  /* 0x0000000000b07805 */ /* 0x000fe4000001ff00 */
[----:B------:R-:W-:Y:S01]  /*15b0*/  CS2R R178, SRZ ;  /* 0x0000000000b27805 */ /* 0x000fe2000001ff00 */
[----:B------:R-:W0:Y:S01]  /*15c0*/  SHFL.IDX PT, R0, R0, RZ, 0x1f ;  /* 0x00001fff00007589 */ /* 0x000e2200000e0000 */
[----:B------:R-:W-:Y:S02]  /*15d0*/  CS2R R180, SRZ ;  /* 0x0000000000b47805 */ /* 0x000fe4000001ff00 */
[----:B------:R-:W-:Y:S02]  /*15e0*/  CS2R R182, SRZ ;  /* 0x0000000000b67805 */ /* 0x000fe4000001ff00 */
[----:B------:R-:W-:Y:S01]  /*15f0*/  CS2R R184, SRZ ;  /* 0x0000000000b87805 */ /* 0x000fe2000001ff00 */
[----:B------:R1:W-:Y:S01]  /*1600*/  STL [R1+0x4c], RZ ;  /* 0x00004cff01007387 */ /* 0x0003e20000100800 */
[----:B------:R-:W-:-:S02]  /*1610*/  CS2R R186, SRZ ;  /* 0x0000000000ba7805 */ /* 0x000fc4000001ff00 */
[----:B------:R-:W-:Y:S02]  /*1620*/  CS2R R188, SRZ ;  /* 0x0000000000bc7805 */ /* 0x000fe4000001ff00 */
[----:B------:R-:W-:Y:S01]  /*1630*/  CS2R R190, SRZ ;  /* 0x0000000000be7805 */ /* 0x000fe2000001ff00 */
[----:B------:R1:W-:Y:S01]  /*1640*/  STL [R1+0x48], RZ ;  /* 0x000048ff01007387 */ /* 0x0003e20000100800 */
        /* <DEDUP_REMOVED lines=14> */
[----:B------:R-:W-:Y:S02]  /*1730*/  CS2R R214, SRZ ;  /* 0x0000000000d67805 */ /* 0x000fe4000001ff00 */
[----:B0-----:R-:W-:Y:S01]  /*1740*/  R2UR UR11, R0 ;  /* 0x00000000000b72ca */ /* 0x001fe200000e0000 */
[----:B------:R1:W-:Y:S01]  /*1750*/  STL [R1+0x38], RZ ;  /* 0x000038ff01007387 */ /* 0x0003e20000100800 */
[----:B------:R-:W-:Y:S01]  /*1760*/  IMAD.MOV.U32 R0, RZ, RZ, RZ ;  /* 0x000000ffff007224 */ /* 0x000fe200078e00ff */
[----:B------:R-:W-:Y:S02]  /*1770*/  CS2R R216, SRZ ;  /* 0x0000000000d87805 */ /* 0x000fe4000001ff00 */
[----:B------:R-:W-:Y:S01]  /*1780*/  CS2R R218, SRZ ;  /* 0x0000000000da7805 */ /* 0x000fe2000001ff00 */
[----:B------:R1:W-:Y:S01]  /*1790*/  STL [R1+0x34], RZ ;  /* 0x000034ff01007387 */ /* 0x0003e20000100800 */
[----:B------:R-:W-:-:S02]  /*17a0*/  CS2R R220, SRZ ;  /* 0x0000000000dc7805 */ /* 0x000fc4000001ff00 */
[----:B------:R-:W-:Y:S02]  /*17b0*/  CS2R R222, SRZ ;  /* 0x0000000000de7805 */ /* 0x000fe4000001ff00 */
[----:B------:R-:W-:Y:S01]  /*17c0*/  CS2R R224, SRZ ;  /* 0x0000000000e07805 */ /* 0x000fe2000001ff00 */
[----:B------:R1:W-:Y:S01]  /*17d0*/  STL [R1+0x30], RZ ;  /* 0x000030ff01007387 */ /* 0x0003e20000100800 */
[----:B------:R-:W-:Y:S01]  /*17e0*/  IMAD.MOV.U32 R226, RZ, RZ, RZ ;  /* 0x000000ffffe27224 */ /* 0x000fe200078e00ff */
[----:B------:R-:W-:Y:S01]  /*17f0*/  CS2R R88, SRZ ;  /* 0x0000000000587805 */ /* 0x000fe2000001ff00 */
[----:B------:R-:W-:Y:S01]  /*1800*/  IMAD.U32 R227, RZ, RZ, UR4 ;  /* 0x00000004ffe37e24 */ /* 0x000fe2000f8e00ff */
[----:B------:R1:W-:Y:S01]  /*1810*/  STL [R1+0x2c], RZ ;  /* 0x00002cff01007387 */ /* 0x0003e20000100800 */
[----:B------:R-:W-:Y:S01]  /*1820*/  ULEA.HI UR10, UR11, UR11, URZ, 0x1 ;  /* 0x0000000b0b0a7291 */ /* 0x000fe2000f8f083f */
[----:B------:R-:W-:Y:S02]  /*1830*/  CS2R R90, SRZ ;  /* 0x00000000005a7805 */ /* 0x000fe4000001ff00 */
[----:B------:R-:W-:Y:S01]  /*1840*/  CS2R R92, SRZ ;  /* 0x00000000005c7805 */ /* 0x000fe2000001ff00 */
[----:B------:R1:W-:Y:S01]  /*1850*/  STL [R1+0x28], RZ ;  /* 0x000028ff01007387 */ /* 0x0003e20000100800 */
[----:B------:R-:W-:Y:S01]  /*1860*/  ULOP3.LUT UR12, UR10, 0xffffe, URZ, 0xc0, !UPT ;  /* 0x000ffffe0a0c7892 */ /* 0x000fe2000f8ec03f */
[----:B------:R-:W-:Y:S01]  /*1870*/  CS2R R94, SRZ ;  /* 0x00000000005e7805 */ /* 0x000fe2000001ff00 */
[----:B--2---:R-:W-:Y:S01]  /*1880*/  ULEA UR10, UR17, UR16, 0x18 ;  /* 0x00000010110a7291 */ /* 0x004fe2000f8ec03f */
[----:B------:R1:W-:Y:S01]  /*1890*/  STL [R1+0x24], RZ ;  /* 0x000024ff01007387 */ /* 0x0003e20000100800 */
[----:B------:R-:W-:Y:S01]  /*18a0*/  UIADD3 UR12, UR11, -UR12, URZ ;  /* 0x8000000c0b0c7290 */ /* 0x000fe2000fffe03f */
[----:B------:R-:W-:-:S02]  /*18b0*/  CS2R R96, SRZ ;  /* 0x0000000000607805 */ /* 0x000fc4000001ff00 */
[----:B------:R-:W-:Y:S01]  /*18c0*/  CS2R R98, SRZ ;  /* 0x0000000000627805 */ /* 0x000fe2000001ff00 */
[----:B------:R1:W-:Y:S01]  /*18d0*/  STL [R1+0x20], RZ ;  /* 0x000020ff01007387 */ /* 0x0003e20000100800 */
[----:B------:R-:W-:Y:S01]  /*18e0*/  ULEA UR12, UR12, UR10, 0xc ;  /* 0x0000000a0c0c7291 */ /* 0x000fe2000f8e603f */
[----:B------:R-:W-:Y:S02]  /*18f0*/  CS2R R100, SRZ ;  /* 0x0000000000647805 */ /* 0x000fe4000001ff00 */
[----:B------:R-:W-:Y:S01]  /*1900*/  CS2R R102, SRZ ;  /* 0x0000000000667805 */ /* 0x000fe2000001ff00 */
[----:B------:R1:W-:Y:S01]  /*1910*/  STL [R1+0x1c], RZ ;  /* 0x00001cff01007387 */ /* 0x0003e20000100800 */
[----:B------:R-:W-:Y:S01]  /*1920*/  UIADD3 UR12, UR12, 0x100, URZ ;  /* 0x000001000c0c7890 */ /* 0x000fe2000fffe03f */
[----:B------:R-:W-:Y:S02]  /*1930*/  CS2R R104, SRZ ;  /* 0x0000000000687805 */ /* 0x000fe4000001ff00 */
[----:B------:R-:W-:Y:S01]  /*1940*/  CS2R R106, SRZ ;  /* 0x00000000006a7805 */ /* 0x000fe2000001ff00 */
[----:B------:R1:W-:Y:S01]  /*1950*/  STL [R1+0x18], RZ ;  /* 0x000018ff01007387 */ /* 0x0003e20000100800 */
[----:B------:R-:W-:Y:S01]  /*1960*/  USHF.R.U32.HI UR11, URZ, 0x4, UR12 ;  /* 0x000000043f0b7899 */ /* 0x000fe2000801160c */
[----:B------:R-:W-:-:S02]  /*1970*/  CS2R R108, SRZ ;  /* 0x00000000006c7805 */ /* 0x000fc4000001ff00 */
[----:B------:R-:W-:Y:S01]  /*1980*/  CS2R R110, SRZ ;  /* 0x00000000006e7805 */ /* 0x000fe2000001ff00 */
[----:B------:R1:W-:Y:S01]  /*1990*/  STL [R1+0x14], RZ ;  /* 0x000014ff01007387 */ /* 0x0003e20000100800 */
[----:B------:R-:W-:Y:S01]  /*19a0*/  ULOP3.LUT UR11, UR11, 0x3fff, URZ, 0xc0, !UPT ;  /* 0x00003fff0b0b7892 */ /* 0x000fe2000f8ec03f */
[----:B------:R-:W-:Y:S01]  /*19b0*/  CS2R R112, SRZ ;  /* 0x0000000000707805 */ /* 0x000fe2000001ff00 */
[----:B------:R-:W-:Y:S01]  /*19c0*/  UMOV UR12, UR5 ;  /* 0x00000005000c7c82 */ /* 0x000fe20008000000 */
        /* <DEDUP_REMOVED lines=16> */
[----:B------:R1:W-:Y:S01]  /*1ad0*/  STL [R1], RZ ;  /* 0x000000ff01007387 */ /* 0x0003e20000100800 */
[----:B------:R-:W-:Y:S02]  /*1ae0*/  CS2R R138, SRZ ;  /* 0x00000000008a7805 */ /* 0x000fe4000001ff00 */
[----:B------:R-:W-:Y:S02]  /*1af0*/  CS2R R140, SRZ ;  /* 0x00000000008c7805 */ /* 0x000fe4000001ff00 */
[----:B------:R-:W-:Y:S02]  /*1b00*/  CS2R R142, SRZ ;  /* 0x00000000008e7805 */ /* 0x000fe4000001ff00 */
[----:B------:R-:W-:-:S02]  /*1b10*/  CS2R R144, SRZ ;  /* 0x0000000000907805 */ /* 0x000fc4000001ff00 */
[----:B------:R-:W-:Y:S02]  /*1b20*/  CS2R R146, SRZ ;  /* 0x0000000000927805 */ /* 0x000fe4000001ff00 */
[----:B------:R-:W-:Y:S02]  /*1b30*/  CS2R R148, SRZ ;  /* 0x0000000000947805 */ /* 0x000fe4000001ff00 */
[----:B------:R-:W-:Y:S02]  /*1b40*/  CS2R R150, SRZ ;  /* 0x0000000000967805 */ /* 0x000fe4000001ff00 */
[----:B------:R-:W-:Y:S02]  /*1b50*/  CS2R R24, SRZ ;  /* 0x0000000000187805 */ /* 0x000fe4000001ff00 */
[----:B----4-:R-:W-:Y:S02]  /*1b60*/  CS2R R26, SRZ ;  /* 0x00000000001a7805 */ /* 0x010fe4000001ff00 */
[----:B------:R-:W-:-:S02]  /*1b70*/  CS2R R28, SRZ ;  /* 0x00000000001c7805 */ /* 0x000fc4000001ff00 */
[----:B------:R-:W-:Y:S02]  /*1b80*/  CS2R R30, SRZ ;  /* 0x00000000001e7805 */ /* 0x000fe4000001ff00 */
[----:B------:R-:W-:Y:S02]  /*1b90*/  CS2R R32, SRZ ;  /* 0x0000000000207805 */ /* 0x000fe4000001ff00 */
        /* <DEDUP_REMOVED lines=26> */
[----:B------:R-:W-:Y:S01]  /*1d40*/  CS2R R86, SRZ ;  /* 0x0000000000567805 */ /* 0x000fe2000001ff00 */
[----:B-1----:R-:W-:Y:S06]  /*1d50*/  @!P0 BRA `(.L_x_17) ;  /* 0x0000001000888947 */ /* 0x002fec0003800000 */
[----:B------:R-:W-:-:S06]  /*1d60*/  UISETP.NE.AND UP0, UPT, UR23, 0x3, UPT ;  /* 0x000000031700788c */ /* 0x000fcc000bf05270 */
[----:B------:R-:W-:-:S13]  /*1d70*/  PLOP3.LUT P1, PT, PT, PT, UP0, 0x80, 0x0 ;  /* 0x000000000000781c */ /* 0x000fda0003f2f008 */
[----:B------:R-:W-:Y:S05]  /*1d80*/  @!P1 BRA `(.L_x_18) ;  /* 0x0000000000049947 */ /* 0x000fea0003800000 */
[----:B------:R-:W-:Y:S01]  /*1d90*/  BPT.TRAP 0x1 ;  /* 0x000000040000795c */ /* 0x000fe20000300000 */
.L_x_18:
[----:B------:R-:W-:Y:S01]  /*1da0*/  ULEA UR6, UR5, UR10, 0x3 ;  /* 0x0000000a05067291 */ /* 0x000fe2000f8e183f */
[----:B------:R-:W-:-:S05]  /*1db0*/  IMAD.U32 R0, RZ, RZ, UR4 ;  /* 0x00000004ff007e24 */ /* 0x000fca000f8e00ff */
[----:B------:R-:W-:-:S04]  /*1dc0*/  SHF.L.U32 R0, R0, 0x1f, RZ ;  /* 0x0000001f00007819 */ /* 0x000fc800000006ff */
[----:B------:R0:W1:Y:S01]  /*1dd0*/  SYNCS.PHASECHK.TRANS64.TRYWAIT P0, [UR6], R0 ;  /* 0x00000000ff0075a7 */ /* 0x0000620008000146 */
[----:B------:R-:W-:Y:S05]  /*1de0*/  @!P1 BRA `(.L_x_19) ;  /* 0x0000000000049947 */ /* 0x000fea0003800000 */
[----:B------:R-:W-:Y:S01]  /*1df0*/  BPT.TRAP 0x1 ;  /* 0x000000040000795c */ /* 0x000fe20000300000 */
.L_x_19:
[----:B-1----:R-:W-:Y:S05]  /*1e00*/  @P0 BRA `(.L_x_20) ;  /* 0x0000000000080947 */ /* 0x002fea0003800000 */
[----:B------:R-:W1:Y:S02]  /*1e10*/  SYNCS.PHASECHK.TRANS64.TRYWAIT P0, [UR6], R0 ;  /* 0x00000000ff0075a7 */ /* 0x000e640008000146 */
[----:B-1----:R-:W-:Y:S05]  /*1e20*/  @!P0 BRA `(.L_x_21) ;  /* 0x000000e400fc8947 */ /* 0x002fea0003800000 */
.L_x_20:
[----:B------:R-:W-:Y:S01]  /*1e30*/  UIADD3 UR6, UR10, 0x10100, URZ ;  /* 0x000101000a067890 */ /* 0x000fe2000fffe03f */
[----:B------:R-:W-:Y:S01]  /*1e40*/  WARPGROUP.ARRIVE ;  /* 0x00000000000079c5 */ /* 0x000fe20000000000 */
[----:B------:R-:W-:Y:S01]  /*1e50*/  ULOP3.LUT UR7, UR11, 0x10000, URZ, 0xfc, !UPT ;  /* 0x000100000b077892 */ /* 0x000fe2000f8efc3f */
[----:B------:R2:W-:Y:S01]  /*1e60*/  STL [R1+0x74], RZ ;  /* 0x000074ff01007387 */ /* 0x0005e20000100800 */
[----:B------:R-:W-:Y:S01]  /*1e70*/  USHF.R.U32.HI UR6, URZ, 0x4, UR6 ;  /* 0x000000043f067899 */ /* 0x000fe20008011606 */
[----:B01----:R-:W-:Y:S01]  /*1e80*/  IMAD.MOV.U32 R0, RZ, RZ, RZ ;  /* 0x000000ffff007224 */ /* 0x003fe200078e00ff */
[----:B------:R-:W-:Y:S01]  /*1e90*/  ULEA UR7, UR5, UR7, 0xa ;  /* 0x0000000705077291 */ /* 0x000fe2000f8e503f */
[----:B------:R2:W-:Y:S01]  /*1ea0*/  STL [R1+0x70], RZ ;  /* 0x000070ff01007387 */ /* 0x0005e20000100800 */
[----:B------:R-:W-:Y:S01]  /*1eb0*/  ULOP3.LUT UR6, UR6, 0x3fff, URZ, 0xc0, !UPT ;  /* 0x00003fff06067892 */ /* 0x000fe2000f8ec03f */
[----:B------:R-:W-:Y:S01]  /*1ec0*/  CS2R R2, SRZ ;  /* 0x0000000000027805 */ /* 0x000fe2000001ff00 */
[----:B------:R-:W-:Y:S01]  /*1ed0*/  UMOV UR17, 0x80000020 ;  /* 0x8000002000117882 */ /* 0x000fe20000000000 */
[----:B------:R-:W-:Y:S01]  /*1ee0*/  UMOV UR19, 0x80000020 ;  /* 0x8000002000137882 */ /* 0x000fe20000000000 */
[----:B------:R-:W-:Y:S01]  /*1ef0*/  ULOP3.LUT UR6, UR6, 0x10000, URZ, 0xfc, !UPT ;  /* 0x0001000006067892 */ /* 0x000fe2000f8efc3f */
[----:B------:R2:W-:Y:S01]  /*1f00*/  STL [R1+0x6c], RZ ;  /* 0x00006cff01007387 */ /* 0x0005e20000100800 */
[----:B------:R-:W-:Y:S01]  /*1f10*/  UMOV UR16, UR7 ;  /* 0x0000000700107c82 */ /* 0x000fe20008000000 */
[----:B------:R-:W-:Y:S01]  /*1f20*/  CS2R R4, SRZ ;  /* 0x0000000000047805 */ /* 0x000fe2000001ff00 */
[----:B------:R-:W-:Y:S01]  /*1f30*/  ULEA UR8, UR5, UR6, 0x9 ;  /* 0x0000000605087291 */ /* 0x000fe2000f8e483f */
[----:B------:R2:W-:Y:S01]  /*1f40*/  STL [R1+0x68], RZ ;  /* 0x000068ff01007387 */ /* 0x0005e20000100800 */
[----:B------:R-:W-:Y:S01]  /*1f50*/  CS2R R6, SRZ ;  /* 0x0000000000067805 */ /* 0x000fe2000001ff00 */
[----:B------:R-:W-:Y:S01]  /*1f60*/  UMOV UR6, 0x2 ;  /* 0x0000000200067882 */ /* 0x000fe20000000000 */
[----:B------:R-:W-:Y:S01]  /*1f70*/  CS2R R8, SRZ ;  /* 0x0000000000087805 */ /* 0x000fe2000001ff00 */
[----:B------:R2:W-:Y:S01]  /*1f80*/  STL [R1+0x64], RZ ;  /* 0x000064ff01007387 */ /* 0x0005e20000100800 */
[----:B------:R-:W-:Y:S01]  /*1f90*/  CS2R R10, SRZ ;  /* 0x00000000000a7805 */ /* 0x000fe2000001ff00 */
[----:B------:R-:W-:Y:S01]  /*1fa0*/  UMOV UR18, UR8 ;  /* 0x0000000800127c82 */ /* 0x000fe20008000000 */
[----:B------:R-:W-:Y:S01]  /*1fb0*/  CS2R R12, SRZ ;  /* 0x00000000000c7805 */ /* 0x000fe2000001ff00 */
[----:B------:R-:W-:Y:S01]  /*1fc0*/  QGMMA.64x128x32.F32.E4M3.E4M3 R88, gdesc[UR16], RZ, !UPT ;  /* 0x01e00000105879f3 */ /* 0x000fe2000c7008ff */
[----:B------:R-:W-:Y:S01]  /*1fd0*/  UIADD3 UR16, UR7, 0x200, URZ ;  /* 0x0000020007107890 */ /* 0x000fe2000fffe03f */
[----:B------:R2:W-:Y:S01]  /*1fe0*/  STL [R1+0x60], RZ ;  /* 0x000060ff01007387 */ /* 0x0005e20000100800 */
[----:B------:R-:W-:Y:S01]  /*1ff0*/  UMOV UR17, 0x80000020 ;  /* 0x8000002000117882 */ /* 0x000fe20000000000 */
[----:B------:R-:W-:-:S02]  /*2000*/  CS2R R14, SRZ ;  /* 0x00000000000e7805 */ /* 0x000fc4000001ff00 */
[----:B------:R-:W-:Y:S01]  /*2010*/  CS2R R16, SRZ ;  /* 0x0000000000107805 */ /* 0x000fe2000001ff00 */
[----:B------:R2:W-:Y:S01]  /*2020*/  STL [R1+0x5c], RZ ;  /* 0x00005cff01007387 */ /* 0x0005e20000100800 */
[----:B------:R-:W-:Y:S02]  /*2030*/  CS2R R18, SRZ ;  /* 0x0000000000127805 */ /* 0x000fe4000001ff00 */
[----:B------:R-:W-:Y:S02]  /*2040*/  CS2R R20, SRZ ;  /* 0x0000000000147805 */ /* 0x000fe4000001ff00 */
[----:B------:R-:W-:Y:S01]  /*2050*/  CS2R R22, SRZ ;  /* 0x0000000000167805 */ /* 0x000fe2000001ff00 */
[----:B------:R2:W-:Y:S01]  /*2060*/  STL [R1+0x58], RZ ;  /* 0x000058ff01007387 */ /* 0x0005e20000100800 */
[----:B------:R-:W-:Y:S01]  /*2070*/  CS2R R152, SRZ ;  /* 0x0000000000987805 */ /* 0x000fe2000001ff00 */
[----:B------:R-:W-:Y:S01]  /*2080*/  QGMMA.64x128x32.F32.E4M3.E4M3 R24, gdesc[UR16], RZ, !UPT ;  /* 0x01e00000101879f3 */ /* 0x000fe2000c7008ff */
[----:B------:R-:W-:Y:S01]  /*2090*/  UIADD3 UR16, UR7, 0x2, URZ ;  /* 0x0000000207107890 */ /* 0x000fe2000fffe03f */
[----:B------:R2:W-:Y:S01]  /*20a0*/  STL [R1+0x54], RZ ;  /* 0x000054ff01007387 */ /* 0x0005e20000100800 */
[----:B------:R-:W-:Y:S01]  /*20b0*/  UIADD3 UR18, UR8, 0x2, URZ ;  /* 0x0000000208127890 */ /* 0x000fe2000fffe03f */
[----:B------:R-:W-:Y:S01]  /*20c0*/  CS2R R154, SRZ ;  /* 0x00000000009a7805 */ /* 0x000fe2000001ff00 */
[----:B------:R-:W-:Y:S01]  /*20d0*/  UMOV UR17, 0x80000020 ;  /* 0x8000002000117882 */ /* 0x000fe20000000000 */
        /* <DEDUP_REMOVED lines=9> */
[----:B------:R-:W-:Y:S02]  /*2170*/  CS2R R166, SRZ ;  /* 0x0000000000a67805 */ /* 0x000fe4000001ff00 */
        /* <DEDUP_REMOVED lines=39> */
[----:B------:R-:W-:-:S03]  /*23f0*/  IMAD.MOV.U32 R226, RZ, RZ, RZ ;  /* 0x000000ffffe27224 */ /* 0x000fc600078e00ff */
[----:B------:R2:W-:Y:S04]  /*2400*/  STL [R1+0x1c], RZ ;  /* 0x00001cff01007387 */ /* 0x0005e80000100800 */
[----:B------:R2:W-:Y:S04]  /*2410*/  STL [R1+0x18], RZ ;  /* 0x000018ff01007387 */ /* 0x0005e80000100800 */
[----:B------:R2:W-:Y:S04]  /*2420*/  STL [R1+0x14], RZ ;  /* 0x000014ff01007387 */ /* 0x0005e80000100800 */
[----:B------:R2:W-:Y:S04]  /*2430*/  STL [R1+0x10], RZ ;  /* 0x000010ff01007387 */ /* 0x0005e80000100800 */
[----:B------:R2:W-:Y:S04]  /*2440*/  STL [R1+0xc], RZ ;  /* 0x00000cff01007387 */ /* 0x0005e80000100800 */
[----:B------:R2:W-:Y:S04]  /*2450*/  STL [R1+0x8], RZ ;  /* 0x000008ff01007387 */ /* 0x0005e80000100800 */
[----:B------:R2:W-:Y:S04]  /*2460*/  STL [R1+0x4], RZ ;  /* 0x000004ff01007387 */ /* 0x0005e80000100800 */
[----:B------:R2:W-:Y:S01]  /*2470*/  STL [R1], RZ ;  /* 0x000000ff01007387 */ /* 0x0005e20000100800 */
[----:B------:R-:W-:Y:S01]  /*2480*/  QGMMA.64x128x32.F32.E4M3.E4M3 R88, gdesc[UR16], R88 ;  /* 0x01e00000105879f3 */ /* 0x000fe20008700858 */
[----:B------:R-:W-:Y:S01]  /*2490*/  UIADD3 UR16, UR7, 0x202, URZ ;  /* 0x0000020207107890 */ /* 0x000fe2000fffe03f */
[----:B------:R-:W-:-:S02]  /*24a0*/  UMOV UR17, 0x80000020 ;  /* 0x8000002000117882 */ /* 0x000fc40000000000 */
[----:B------:R-:W-:Y:S02]  /*24b0*/  ULDC UR7, c[0x0][0x50c] ;  /* 0x0001430000077ab9 */ /* 0x000fe40000000800 */
[----:B------:R-:W-:-:S04]  /*24c0*/  UISETP.NE.AND UP0, UPT, UR7, 0x2, UPT ;  /* 0x000000020700788c */ /* 0x000fc8000bf05270 */
[----:B------:R-:W-:Y:S02]  /*24d0*/  USEL UR7, URZ, 0x1, UP0 ;  /* 0x000000013f077887 */ /* 0x000fe40008000000 */
[----:B------:R-:W-:Y:S04]  /*24e0*/  QGMMA.64x128x32.F32.E4M3.E4M3 R24, gdesc[UR16], R24, gsb0 ;  /* 0x01e00000101879f3 */ /* 0x000fe80008000818 */
[----:B------:R-:W-:-:S13]  /*24f0*/  ISETP.NE.AND P0, PT, RZ, UR7, PT ;  /* 0x00000007ff007c0c */ /* 0x000fda000bf05270 */
[----:B--2---:R-:W-:Y:S05]  /*2500*/  @!P0 BRA `(.L_x_22) ;  /* 0x0000000800808947 */ /* 0x004fea0003800000 */
[----:B------:R-:W-:Y:S02]  /*2510*/  WARPGROUP.DEPBAR.LE gsb0, 0x0 ;  /* 0x00008000000079c5 */ /* 0x000fe40000010000 */
[----:B------:R-:W-:-:S01]  /*2520*/  FADD R227, RZ, R58 ;  /* 0x0000003affe37221 */ /* 0x000fc20000000000 */
[----:B------:R-:W-:Y:S01]  /*2530*/  FADD R226, RZ, R88 ;  /* 0x00000058ffe27221 */ /* 0x000fe20000000000 */
[----:B------:R-:W-:-:S01]  /*2540*/  FADD R225, RZ, R89 ;  /* 0x00000059ffe17221 */ /* 0x000fc20000000000 */
[----:B------:R-:W-:Y:S01]  /*2550*/  FADD R224, RZ, R90 ;  /* 0x0000005affe07221 */ /* 0x000fe20000000000 */
[----:B------:R-:W-:-:S01]  /*2560*/  FADD R223, RZ, R91 ;  /* 0x0000005bffdf7221 */ /* 0x000fc20000000000 */
[----:B------:R0:W-:Y:S01]  /*2570*/  STL [R1], R227 ;  /* 0x000000e301007387 */ /* 0x0001e20000100800 */
[----:B------:R-:W-:-:S01]  /*2580*/  FADD R222, RZ, R92 ;  /* 0x0000005cffde7221 */ /* 0x000fc20000000000 */
[----:B------:R-:W-:Y:S01]  /*2590*/  FADD R221, RZ, R93 ;  /* 0x0000005dffdd7221 */ /* 0x000fe20000000000 */
[----:B------:R-:W-:-:S01]  /*25a0*/  FADD R220, RZ, R94 ;  /* 0x0000005effdc7221 */ /* 0x000fc20000000000 */
[----:B------:R-:W-:Y:S01]  /*25b0*/  FADD R219, RZ, R95 ;  /* 0x0000005fffdb7221 */ /* 0x000fe20000000000 */
[----:B------:R-:W-:-:S01]  /*25c0*/  FADD R218, RZ, R96 ;  /* 0x00000060ffda7221 */ /* 0x000fc20000000000 */
[----:B------:R-:W-:Y:S01]  /*25d0*/  FADD R217, RZ, R97 ;  /* 0x00000061ffd97221 */ /* 0x000fe20000000000 */
[----:B------:R-:W-:-:S01]  /*25e0*/  FADD R216, RZ, R98 ;  /* 0x00000062ffd87221 */ /* 0x000fc20000000000 */
[----:B------:R-:W-:Y:S01]  /*25f0*/  FADD R215, RZ, R99 ;  /* 0x00000063ffd77221 */ /* 0x000fe20000000000 */
[----:B------:R-:W-:-:S01]  /*2600*/  FADD R214, RZ, R100 ;  /* 0x00000064ffd67221 */ /* 0x000fc20000000000 */
[----:B0-----:R-:W-:Y:S01]  /*2610*/  FADD R227, RZ, R59 ;  /* 0x0000003bffe37221 */ /* 0x001fe20000000000 */
[----:B------:R-:W-:-:S01]  /*2620*/  FADD R213, RZ, R101 ;  /* 0x00000065ffd57221 */ /* 0x000fc20000000000 */
[----:B------:R-:W-:Y:S01]  /*2630*/  FADD R212, RZ, R102 ;  /* 0x00000066ffd47221 */ /* 0x000fe20000000000 */
[----:B------:R-:W-:-:S01]  /*2640*/  FADD R211, RZ, R103 ;  /* 0x00000067ffd37221 */ /* 0x000fc20000000000 */
[----:B------:R-:W-:Y:S01]  /*2650*/  FADD R210, RZ, R104 ;  /* 0x00000068ffd27221 */ /* 0x000fe20000000000 */
[----:B------:R0:W-:Y:S01]  /*2660*/  STL [R1+0x4], R227 ;  /* 0x000004e301007387 */ /* 0x0001e20000100800 */
        /* <DEDUP_REMOVED lines=93> */
[----:B------:R-:W-:Y:S01]  /*2c40*/  UMOV UR6, URZ ;  /* 0x0000003f00067c82 */ /* 0x000fe20008000000 */
[----:B0-----:R-:W-:-:S05]  /*2c50*/  FADD R227, RZ, R66 ;  /* 0x00000042ffe37221 */ /* 0x001fca0000000000 */
[----:B------:R0:W-:Y:S02]  /*2c60*/  STL [R1+0x20], R227 ;  /* 0x000020e301007387 */ /* 0x0001e40000100800 */
        /* <DEDUP_REMOVED lines=42> */
.L_x_22:
[----:B------:R-:W-:-:S04]  /*2f10*/  UIADD3 UR12, UR5, 0x1, URZ ;  /* 0x00000001050c7890 */ /* 0x000fc8000fffe03f */
[----:B------:R-:W-:-:S04]  /*2f20*/  UISETP.NE.AND UP0, UPT, UR12, 0x4, UPT ;  /* 0x000000040c00788c */ /* 0x000fc8000bf05270 */
[----:B------:R-:W-:Y:S02]  /*2f30*/  USEL UR8, URZ, 0x1, UP0 ;  /* 0x000000013f087887 */ /* 0x000fe40008000000 */
[----:B------:R-:W-:Y:S02]  /*2f40*/  USEL UR12, UR12, URZ, UP0 ;  /* 0x0000003f0c0c7287 */ /* 0x000fe40008000000 */
[----:B------:R-:W-:-:S06]  /*2f50*/  ULOP3.LUT UR8, UR4, UR8, URZ, 0x3c, !UPT ;  /* 0x0000000804087292 */ /* 0x000fcc000f8e3c3f */
[----:B0-----:R-:W-:Y:S01]  /*2f60*/  IMAD.U32 R227, RZ, RZ, UR8 ;  /* 0x00000008ffe37e24 */ /* 0x001fe2000f8e00ff */
[----:B------:R-:W-:-:S06]  /*2f70*/  UMOV UR8, 0x1 ;  /* 0x0000000100087882 */ /* 0x000fcc0000000000 */
.L_x_17:
[----:B------:R-:W-:-:S04]  /*2f80*/  UISETP.LT.AND UP0, UPT, UR9, 0x1, UPT ;  /* 0x000000010900788c */ /* 0x000fc8000bf01270 */
[----:B------:R-:W-:-:S04]  /*2f90*/  USEL UR16, UR9, 0x1, UP0 ;  /* 0x0000000109107887 */ /* 0x000fc80008000000 */
[----:B------:R-:W-:-:S04]  /*2fa0*/  UIADD3 UR16, UR9, -UR16, URZ ;  /* 0x8000001009107290 */ /* 0x000fc8000fffe03f */
[----:B------:R-:W-:-:S06]  /*2fb0*/  UISETP.GE.AND UP0, UPT, UR16, 0x1, UPT ;  /* 0x000000011000788c */ /* 0x000fcc000bf06270 */
[----:B------:R-:W-:-:S13]  /*2fc0*/  PLOP3.LUT P0, PT, PT, PT, UP0, 0x80, 0x0 ;  /* 0x000000000000781c */ /* 0x000fda0003f0f008 */
[----:B------:R-:W-:Y:S05]  /*2fd0*/  @!P0 BRA `(.L_x_23) ;  /* 0x0000001000c48947 */ /* 0x000fea0003800000 */
[----:B------:R-:W-:Y:S01]  /*2fe0*/  IMAD.U32 R228, RZ, RZ, UR16 ;  /* 0x00000010ffe47e24 */ /* 0x000fe2000f8e00ff */
[----:B------:R-:W-:Y:S01]  /*2ff0*/  UMOV UR24, UR5 ;  /* 0x0000000500187c82 */ /* 0x000fe20008000000 */
[----:B------:R-:W-:-:S05]  /*3000*/  ULDC UR25, c[0x0][0x50c] ;  /* 0x0001430000197ab9 */ /* 0x000fca0000000800 */
.L_x_31:
[----:B------:R-:W-:-:S06]  /*3010*/  UISETP.NE.AND UP0, UPT, UR23, 0x3, UPT ;  /* 0x000000031700788c */ /* 0x000fcc000bf05270 */
[----:B------:R-:W-:-:S13]  /*3020*/  PLOP3.LUT P1, PT, PT, PT, UP0, 0x80, 0x0 ;  /* 0x000000000000781c */ /* 0x000fda0003f2f008 */
[----:B-1---5:R-:W-:Y:S05]  /*3030*/  @!P1 BRA `(.L_x_24) ;  /* 0x0000000000049947 */ /* 0x022fea0003800000 */
[----:B------:R-:W-:Y:S01]  /*3040*/  BPT.TRAP 0x1 ;  /* 0x000000040000795c */ /* 0x000fe20000300000 */
.L_x_24:
[----:B------:R-:W0:Y:S01]  /*3050*/  S2UR UR16, SR_CgaCtaId ;  /* 0x00000000001079c3 */ /* 0x000e220000008800 */
[----:B------:R-:W-:Y:S01]  /*3060*/  UMOV UR10, 0x400 ;  /* 0x00000400000a7882 */ /* 0x000fe20000000000 */
[----:B------:R-:W-:Y:S01]  /*3070*/  SHF.L.U32 R229, R227, 0x1f, RZ ;  /* 0x0000001fe3e57819 */ /* 0x000fe200000006ff */
[----:B0-----:R-:W-:-:S04]  /*3080*/  ULEA UR10, UR16, UR10, 0x18 ;  /* 0x0000000a100a7291 */ /* 0x001fc8000f8ec03f */
[----:B------:R-:W-:-:S09]  /*3090*/  ULEA UR16, UR12, UR10, 0x3 ;  /* 0x0000000a0c107291 */ /* 0x000fd2000f8e183f */
[----:B------:R0:W1:Y:S01]  /*30a0*/  SYNCS.PHASECHK.TRANS64.TRYWAIT P0, [UR16], R229 ;  /* 0x000000e5ff0075a7 */ /* 0x0000620008000150 */
[----:B------:R-:W-:Y:S05]  /*30b0*/  @!P1 BRA `(.L_x_25) ;  /* 0x0000000000049947 */ /* 0x000fea0003800000 */
[----:B------:R-:W-:Y:S01]  /*30c0*/  BPT.TRAP 0x1 ;  /* 0x000000040000795c */ /* 0x000fe20000300000 */
.L_x_25:
[----:B-1----:R-:W-:Y:S05]  /*30d0*/  @P0 BRA `(.L_x_26) ;  /* 0x0000000000080947 */ /* 0x002fea0003800000 */
[----:B------:R-:W1:Y:S02]  /*30e0*/  SYNCS.PHASECHK.TRANS64.TRYWAIT P0, [UR16], R229 ;  /* 0x000000e5ff0075a7 */ /* 0x000e640008000150 */
[----:B-1----:R-:W-:Y:S05]  /*30f0*/  @!P0 BRA `(.L_x_27) ;  /* 0x000000d400608947 */ /* 0x002fea0003800000 */
.L_x_26:
[----:B------:R-:W-:Y:S01]  /*3100*/  UIADD3 UR16, UR10, 0x10100, URZ ;  /* 0x000101000a107890 */ /* 0x000fe2000fffe03f */
[----:B------:R-:W-:Y:S01]  /*3110*/  WARPGROUP.ARRIVE ;  /* 0x00000000000079c5 */ /* 0x000fe20000000000 */
[----:B------:R-:W-:Y:S02]  /*3120*/  UISETP.NE.AND UP0, UPT, UR7, URZ, UPT ;  /* 0x0000003f0700728c */ /* 0x000fe4000bf05270 */
[----:B------:R-:W-:Y:S02]  /*3130*/  USHF.R.U32.HI UR16, URZ, 0x4, UR16 ;  /* 0x000000043f107899 */ /* 0x000fe40008011610 */
[----:B------:R-:W-:Y:S02]  /*3140*/  USEL UR8, UR8, URZ, !UP0 ;  /* 0x0000003f08087287 */ /* 0x000fe4000c000000 */
[----:B------:R-:W-:Y:S02]  /*3150*/  ULOP3.LUT UR16, UR16, 0x3fff, URZ, 0xc0, !UPT ;  /* 0x00003fff10107892 */ /* 0x000fe4000f8ec03f */
[----:B------:R-:W-:-:S02]  /*3160*/  UISETP.NE.U32.AND UP0, UPT, UR8, URZ, UPT ;  /* 0x0000003f0800728c */ /* 0x000fc4000bf05070 */
[----:B------:R-:W-:Y:S02]  /*3170*/  ULOP3.LUT UR7, UR11, 0x10000, URZ, 0xfc, !UPT ;  /* 0x000100000b077892 */ /* 0x000fe4000f8efc3f */
[----:B------:R-:W-:Y:S02]  /*3180*/  ULOP3.LUT UR8, UR16, 0x10000, URZ, 0xfc, !UPT ;  /* 0x0001000010087892 */ /* 0x000fe4000f8efc3f */
[----:B------:R-:W-:Y:S02]  /*3190*/  ULEA UR7, UR12, UR7, 0xa ;  /* 0x000000070c077291 */ /* 0x000fe4000f8e503f */
[----:B------:R-:W-:Y:S01]  /*31a0*/  ULEA UR8, UR12, UR8, 0x9 ;  /* 0x000000080c087291 */ /* 0x000fe2000f8e483f */
[----:B------:R-:W-:Y:S01]  /*31b0*/  UMOV UR17, 0x80000020 ;  /* 0x8000002000117882 */ /* 0x000fe20000000000 */
[----:B------:R-:W-:Y:S01]  /*31c0*/  UMOV UR19, 0x80000020 ;  /* 0x8000002000137882 */ /* 0x000fe20000000000 */
[----:B------:R-:W-:Y:S02]  /*31d0*/  UIADD3 UR6, UR6, 0x2, URZ ;  /* 0x0000000206067890 */ /* 0x000fe4000fffe03f */
[----:B------:R-:W-:-:S02]  /*31e0*/  UMOV UR16, UR7 ;  /* 0x0000000700107c82 */ /* 0x000fc40008000000 */
[----:B------:R-:W-:Y:S02]  /*31f0*/  UMOV UR18, UR8 ;  /* 0x0000000800127c82 */ /* 0x000fe40008000000 */
[----:B------:R-:W-:Y:S01]  /*3200*/  QGMMA.64x128x32.F32.E4M3.E4M3 R88, gdesc[UR16], R88, UP0 ;  /* 0x01e00000105879f3 */ /* 0x000fe2000bf00858 */
[----:B------:R-:W-:Y:S01]  /*3210*/  UIADD3 UR16, UR7, 0x200, URZ ;  /* 0x0000020007107890 */ /* 0x000fe2000fffe03f */
[----:B------:R-:W-:-:S10]  /*3220*/  UMOV UR17, 0x80000020 ;  /* 0x8000002000117882 */ /* 0x000fd40000000000 */
[----:B------:R-:W-:Y:S01]  /*3230*/  QGMMA.64x128x32.F32.E4M3.E4M3 R24, gdesc[UR16], R24, UP0 ;  /* 0x01e00000101879f3 */ /* 0x000fe2000bf00818 */
[----:B------:R-:W-:Y:S02]  /*3240*/  UIADD3 UR16, UR7, 0x2, URZ ;  /* 0x0000000207107890 */ /* 0x000fe4000fffe03f */
[----:B------:R-:W-:Y:S01]  /*3250*/  UIADD3 UR18, UR8, 0x2, URZ ;  /* 0x0000000208127890 */ /* 0x000fe2000fffe03f */
[----:B------:R-:W-:Y:S01]  /*3260*/  UMOV UR17, 0x80000020 ;  /* 0x8000002000117882 */ /* 0x000fe20000000000 */
[----:B------:R-:W-:Y:S01]  /*3270*/  UMOV UR19, 0x80000020 ;  /* 0x8000002000137882 */ /* 0x000fe20000000000 */
[----:B------:R-:W-:-:S06]  /*3280*/  UISETP.NE.AND UP0, UPT, UR6, UR25, UPT ;  /* 0x000000190600728c */ /* 0x000fcc000bf05270 */
[----:B------:R-:W-:Y:S01]  /*3290*/  QGMMA.64x128x32.F32.E4M3.E4M3 R88, gdesc[UR16], R88 ;  /* 0x01e00000105879f3 */ /* 0x000fe20008700858 */
[----:B------:R-:W-:Y:S01]  /*32a0*/  UIADD3 UR16, UR7, 0x202, URZ ;  /* 0x0000020207107890 */ /* 0x000fe2000fffe03f */
[----:B------:R-:W-:Y:S01]  /*32b0*/  UMOV UR17, 0x80000020 ;  /* 0x8000002000117882 */ /* 0x000fe20000000000 */
[----:B------:R-:W-:-:S06]  /*32c0*/  USEL UR7, URZ, 0x1, UP0 ;  /* 0x000000013f077887 */ /* 0x000fcc0008000000 */
[----:B------:R-:W-:-:S03]  /*32d0*/  ISETP.NE.AND P0, PT, RZ, UR7, PT ;  /* 0x00000007ff007c0c */ /* 0x000fc6000bf05270 */
[----:B------:R-:W-:Y:S03]  /*32e0*/  QGMMA.64x128x32.F32.E4M3.E4M3 R24, gdesc[UR16], R24, gsb0 ;  /* 0x01e00000101879f3 */ /* 0x000fe60008000818 */
[----:B------:R-:W-:-:S07]  /*32f0*/  WARPGROUP.DEPBAR.LE gsb0, 0x1 ;  /* 0x00008000000079c5 */ /* 0x000fce0000010100 */
[----:B------:R-:W-:Y:S05]  /*3300*/  @!P0 BRA `(.L_x_28) ;  /* 0x0000000c00808947 */ /* 0x000fea0003800000 */
[----:B------:R-:W-:Y:S02]  /*3310*/  WARPGROUP.DEPBAR.LE gsb0, 0x0 ;  /* 0x00008000000079c5 */ /* 0x000fe40000010000 */
[----:B------:R-:W-:-:S01]  /*3320*/  FADD R226, R88, R226 ;  /* 0x000000e258e27221 */ /* 0x000fc20000000000 */
[----:B------:R-:W-:Y:S01]  /*3330*/  FADD R225, R89, R225 ;  /* 0x000000e159e17221 */ /* 0x000fe20000000000 */
[----:B------:R1:W-:Y:S01]  /*3340*/  STL [R1+0x90], R227 ;  /* 0x000090e301007387 */ /* 0x0003e20000100800 */
[----:B------:R-:W-:-:S01]  /*3350*/  FADD R224, R90, R224 ;  /* 0x000000e05ae07221 */ /* 0x000fc20000000000 */
[----:B------:R-:W-:Y:S01]  /*3360*/  FADD R223, R91, R223 ;  /* 0x000000df5bdf7221 */ /* 0x000fe20000000000 */
[----:B------:R-:W-:-:S01]  /*3370*/  FADD R222, R92, R222 ;  /* 0x000000de5cde7221 */ /* 0x000fc20000000000 */
[----:B------:R-:W-:Y:S01]  /*3380*/  FADD R221, R93, R221 ;  /* 0x000000dd5ddd7221 */ /* 0x000fe20000000000 */
[----:B-1----:R-:W2:Y:S04]  /*3390*/  LDL.LU R227, [R1+0x30] ;  /* 0x0000300001e37983 */ /* 0x002ea80000300800 */
[----:B------:R1:W-:Y:S01]  /*33a0*/  STL [R1+0x94], R226 ;  /* 0x000094e201007387 */ /* 0x0003e20000100800 */
[----:B------:R-:W-:-:S01]  /*33b0*/  FADD R220, R94, R220 ;  /* 0x000000dc5edc7221 */ /* 0x000fc20000000000 */
[----:B------:R-:W-:-:S02]  /*33c0*/  FADD R219, R95, R219 ;  /* 0x000000db5fdb7221 */ /* 0x000fc40000000000 */
[----:B-1----:R-:W3:Y:S04]  /*33d0*/  LDL.LU R226, [R1+0x2c] ;  /* 0x00002c0001e27983 */ /* 0x002ee80000300800 */
[----:B------:R1:W-:Y:S01]  /*33e0*/  STL [R1+0x98], R225 ;  /* 0x000098e101007387 */ /* 0x0003e20000100800 */
[----:B------:R-:W-:-:S03]  /*33f0*/  FADD R218, R96, R218 ;  /* 0x000000da60da7221 */ /* 0x000fc60000000000 */
[----:B-1----:R-:W4:Y:S04]  /*3400*/  LDL.LU R225, [R1+0x28] ;  /* 0x0000280001e17983 */ /* 0x002f280000300800 */
        /* <DEDUP_REMOVED lines=9> */
[----:B------:R1:W-:Y:S04]  /*34a0*/  STL [R1+0xa8], R221 ;  /* 0x0000a8dd01007387 */ /* 0x0003e80000100800 */
        /* <DEDUP_REMOVED lines=12> */
[----:B-1----:R-:W4:Y:S01]  /*3570*/  LDL.LU R215, [R1] ;  /* 0x0000000001d77983 */ /* 0x002f220000300800 */
[----:B------:R-:W-:-:S01]  /*3580*/  FADD R214, R100, R214 ;  /* 0x000000d664d67221 */ /* 0x000fc20000000000 */
[----:B------:R-:W-:Y:S01]  /*3590*/  FADD R213, R101, R213 ;  /* 0x000000d565d57221 */ /* 0x000fe20000000000 */
[----:B------:R-:W-:-:S01]  /*35a0*/  FADD R212, R102, R212 ;  /* 0x000000d466d47221 */ /* 0x000fc20000000000 */
[----:B------:R-:W-:Y:S01]  /*35b0*/  FADD R211, R103, R211 ;  /* 0x000000d367d37221 */ /* 0x000fe20000000000 */
[----:B------:R-:W-:-:S01]  /*35c0*/  FADD R210, R104, R210 ;  /* 0x000000d268d27221 */ /* 0x000fc20000000000 */
[----:B------:R-:W-:Y:S01]  /*35d0*/  STL [R1+0xc4], R214 ;  /* 0x0000c4d601007387 */ /* 0x000fe20000100800 */
        /* <DEDUP_REMOVED lines=11> */
[----:B------:R1:W-:Y:S01]  /*3690*/  STL [R1+0xd0], R211 ;  /* 0x0000d0d301007387 */ /* 0x0003e20000100800 */
[----:B------:R-:W-:-:S01]  /*36a0*/  FADD R200, R114, R200 ;  /* 0x000000c872c87221 */ /* 0x000fc20000000000 */
[----:B------:R-:W-:Y:S01]  /*36b0*/  FADD R199, R115, R199 ;  /* 0x000000c773c77221 */ /* 0x000fe20000000000 */
        /* <DEDUP_REMOVED lines=69> */
[----:B-----5:R-:W-:Y:S01]  /*3b10*/  FADD R0, R57, R0 ;  /* 0x0000000039007221 */ /* 0x020fe20000000000 */
[----:B--2---:R-:W-:-:S01]  /*3b20*/  FADD R227, R70, R227 ;  /* 0x000000e346e37221 */ /* 0x004fc20000000000 */
[----:B---3--:R-:W-:Y:S01]  /*3b30*/  FADD R226, R69, R226 ;  /* 0x000000e245e27221 */ /* 0x008fe20000000000 */
[----:B----4-:R-:W-:-:S01]  /*3b40*/  FADD R225, R68, R225 ;  /* 0x000000e144e17221 */ /* 0x010fc20000000000 */
        /* <DEDUP_REMOVED lines=9> */
[----:B------:R-:W-:-:S05]  /*3be0*/  FADD R215, R58, R215 ;  /* 0x000000d73ad77221 */ /* 0x000fca0000000000 */
[----:B------:R2:W-:Y:S04]  /*3bf0*/  STL [R1], R215 ;  /* 0x000000d701007387 */ /* 0x0005e80000100800 */
[----:B------:R3:W-:Y:S04]  /*3c00*/  STL [R1+0x4], R216 ;  /* 0x000004d801007387 */ /* 0x0007e80000100800 */
        /* <DEDUP_REMOVED lines=8> */
[----:B-1----:R-:W4:Y:S04]  /*3c90*/  LDL.LU R211, [R1+0x34] ;  /* 0x0000340001d37983 */ /* 0x002f280000300800 */
[----:B------:R1:W-:Y:S04]  /*3ca0*/  STL [R1+0x28], R225 ;  /* 0x000028e101007387 */ /* 0x0003e80000100800 */
[----:B------:R-:W4:Y:S04]  /*3cb0*/  LDL.LU R212, [R1+0x38] ;  /* 0x0000380001d47983 */ /* 0x000f280000300800 */
[----:B------:R1:W-:Y:S04]  /*3cc0*/  STL [R1+0x2c], R226 ;  /* 0x00002ce201007387 */ /* 0x0003e80000100800 */
[----:B------:R-:W4:Y:S04]  /*3cd0*/  LDL.LU R213, [R1+0x3c] ;  /* 0x00003c0001d57983 */ /* 0x000f280000300800 */
[----:B------:R1:W-:Y:S04]  /*3ce0*/  STL [R1+0x30], R227 ;  /* 0x000030e301007387 */ /* 0x0003e80000100800 */
[----:B------:R-:W4:Y:S04]  /*3cf0*/  LDL.LU R214, [R1+0x40] ;  /* 0x0000400001d67983 */ /* 0x000f280000300800 */
[----:B--2---:R-:W2:Y:S04]  /*3d00*/  LDL.LU R215, [R1+0x44] ;  /* 0x0000440001d77983 */ /* 0x004ea80000300800 */
[----:B---3--:R-:W3:Y:S04]  /*3d10*/  LDL.LU R216, [R1+0x48] ;  /* 0x0000480001d87983 */ /* 0x008ee80000300800 */
[----:B----4-:R-:W4:Y:S04]  /*3d20*/  LDL.LU R217, [R1+0x4c] ;  /* 0x00004c0001d97983 */ /* 0x010f280000300800 */
[----:B0-----:R-:W4:Y:S04]  /*3d30*/  LDL.LU R218, [R1+0x50] ;  /* 0x0000500001da7983 */ /* 0x001f280000300800 */
[----:B------:R-:W4:Y:S04]  /*3d40*/  LDL.LU R219, [R1+0x54] ;  /* 0x0000540001db7983 */ /* 0x000f280000300800 */
[----:B------:R-:W4:Y:S04]  /*3d50*/  LDL.LU R220, [R1+0x58] ;  /* 0x0000580001dc7983 */ /* 0x000f280000300800 */
[----:B------:R-:W4:Y:S04]  /*3d60*/  LDL.LU R221, [R1+0x5c] ;  /* 0x00005c0001dd7983 */ /* 0x000f280000300800 */
[----:B------:R-:W4:Y:S04]  /*3d70*/  LDL.LU R222, [R1+0x60] ;  /* 0x0000600001de7983 */ /* 0x000f280000300800 */
[----:B------:R-:W4:Y:S04]  /*3d80*/  LDL.LU R223, [R1+0x64] ;  /* 0x0000640001df7983 */ /* 0x000f280000300800 */
[----:B------:R-:W4:Y:S04]  /*3d90*/  LDL.LU R224, [R1+0x68] ;  /* 0x0000680001e07983 */ /* 0x000f280000300800 */
[----:B-1----:R-:W4:Y:S04]  /*3da0*/  LDL.LU R225, [R1+0x6c] ;  /* 0x00006c0001e17983 */ /* 0x002f280000300800 */
[----:B------:R-:W4:Y:S04]  /*3db0*/  LDL.LU R226, [R1+0x70] ;  /* 0x0000700001e27983 */ /* 0x000f280000300800 */
[----:B------:R-:W4:Y:S01]  /*3dc0*/  LDL.LU R227, [R1+0x74] ;  /* 0x0000740001e37983 */ /* 0x000f220000300800 */
[----:B------:R-:W-:-:S05]  /*3dd0*/  FADD R211, R71, R211 ;  /* 0x000000d347d37221 */ /* 0x000fca0000000000 */
[----:B------:R0:W-:Y:S01]  /*3de0*/  STL [R1+0x34], R211 ;  /* 0x000034d301007387 */ /* 0x0001e20000100800 */
[----:B------:R-:W-:-:S03]  /*3df0*/  FADD R212, R72, R212 ;  /* 0x000000d448d47221 */ /* 0x000fc60000000000 */
[----:B0-----:R1:W5:Y:S01]  /*3e00*/  LDL.LU R211, [R1+0xd0] ;  /* 0x0000d00001d37983 */ /* 0x0013620000300800 */
[----:B------:R-:W-:-:S03]  /*3e10*/  FADD R213, R73, R213 ;  /* 0x000000d549d57221 */ /* 0x000fc60000000000 */
[----:B------:R0:W-:Y:S01]  /*3e20*/  STL [R1+0x38], R212 ;  /* 0x000038d401007387 */ /* 0x0001e20000100800 */
[----:B------:R-:W-:-:S01]  /*3e30*/  FADD R214, R74, R214 ;  /* 0x000000d64ad67221 */ /* 0x000fc20000000000 */
[----:B--2---:R-:W-:Y:S02]  /*3e40*/  FADD R215, R75, R215 ;  /* 0x000000d74bd77221 */ /* 0x004fe40000000000 */
[----:B0-----:R1:W5:Y:S01]  /*3e50*/  LDL.LU R212, [R1+0xcc] ;  /* 0x0000cc0001d47983 */ /* 0x0013620000300800 */
[----:B---3--:R-:W-:-:S03]  /*3e60*/  FADD R216, R76, R216 ;  /* 0x000000d84cd87221 */ /* 0x008fc60000000000 */
[----:B------:R0:W-:Y:S01]  /*3e70*/  STL [R1+0x3c], R213 ;  /* 0x00003cd501007387 */ /* 0x0001e20000100800 */
[----:B----4-:R-:W-:-:S03]  /*3e80*/  FADD R217, R77, R217 ;  /* 0x000000d94dd97221 */ /* 0x010fc60000000000 */
[----:B0-----:R1:W5:Y:S01]  /*3e90*/  LDL.LU R213, [R1+0xc8] ;  /* 0x0000c80001d57983 */ /* 0x0013620000300800 */
[----:B------:R-:W-:-:S03]  /*3ea0*/  FADD R218, R78, R218 ;  /* 0x000000da4eda7221 */ /* 0x000fc60000000000 */
[----:B------:R0:W-:Y:S01]  /*3eb0*/  STL [R1+0x40], R214 ;  /* 0x000040d601007387 */ /* 0x0001e20000100800 */
[----:B------:R-:W-:-:S01]  /*3ec0*/  FADD R219, R79, R219 ;  /* 0x000000db4fdb7221 */ /* 0x000fc20000000000 */
[----:B------:R-:W-:Y:S02]  /*3ed0*/  FADD R220, R80, R220 ;  /* 0x000000dc50dc7221 */ /* 0x000fe40000000000 */
[----:B0-----:R1:W5:Y:S04]  /*3ee0*/  LDL.LU R214, [R1+0xc4] ;  /* 0x0000c40001d67983 */ /* 0x0013680000300800 */
[----:B------:R0:W-:Y:S01]  /*3ef0*/  STL [R1+0x44], R215 ;  /* 0x000044d701007387 */ /* 0x0001e20000100800 */
[----:B------:R-:W-:-:S01]  /*3f00*/  FADD R221, R81, R221 ;  /* 0x000000dd51dd7221 */ /* 0x000fc20000000000 */
[----:B------:R-:W-:-:S02]  /*3f10*/  FADD R222, R82, R222 ;  /* 0x000000de52de7221 */ /* 0x000fc40000000000 */
[----:B0-----:R1:W5:Y:S04]  /*3f20*/  LDL.LU R215, [R1+0xc0] ;  /* 0x0000c00001d77983 */ /* 0x0013680000300800 */
[----:B------:R0:W-:Y:S01]  /*3f30*/  STL [R1+0x48], R216 ;  /* 0x000048d801007387 */ /* 0x0001e20000100800 */
[----:B------:R-:W-:-:S03]  /*3f40*/  FADD R223, R83, R223 ;  /* 0x000000df53df7221 */ /* 0x000fc60000000000 */
        /* <DEDUP_REMOVED lines=13> */
[----:B------:R0:W-:Y:S04]  /*4020*/  STL [R1+0x5c], R221 ;  /* 0x00005cdd01007387 */ /* 0x0001e80000100800 */
        /* <DEDUP_REMOVED lines=12> */
[----:B0-----:R1:W5:Y:S01]  /*40f0*/  LDL.LU R227, [R1+0x90] ;  /* 0x0000900001e37983 */ /* 0x0013620000300800 */
[----:B------:R-:W-:-:S05]  /*4100*/  UMOV UR6, URZ ;  /* 0x0000003f00067c82 */ /* 0x000fca0008000000 */
.L_x_28:
[----:B------:R-:W-:Y:S05]  /*4110*/  @!P1 BRA `(.L_x_29) ;  /* 0x0000000000049947 */ /* 0x000fea0003800000 */
[----:B------:R-:W-:Y:S01]  /*4120*/  BPT.TRAP 0x1 ;  /* 0x000000040000795c */ /* 0x000fe20000300000 */
.L_x_29:
[----:B------:R2:W-:Y:S04]  /*4130*/  STL [R1+0x94], R2 ;  /* 0x0000940201007387 */ /* 0x0005e80000100800 */
[----:B--2---:R-:W2:Y:S04]  /*4140*/  LDL R2, [R1+0x78] ;  /* 0x0000780001027983 */ /* 0x004ea80000100800 */
[----:B-----5:R3:W-:Y:S04]  /*4150*/  STL [R1+0x90], R0 ;  /* 0x0000900001007387 */ /* 0x0207e80000100800 */
[----:B---3--:R-:W3:Y:S01]  /*4160*/  LDL R0, [R1+0x7c] ;  /* 0x00007c0001007983 */ /* 0x008ee20000100800 */
[----:B0-----:R-:W-:Y:S01]  /*4170*/  IMAD.U32 R229, RZ, RZ, UR24 ;  /* 0x00000018ffe57e24 */ /* 0x001fe2000f8e00ff */
[----:B--2---:R-:W-:-:S02]  /*4180*/  ISETP.NE.AND P0, PT, R2, RZ, PT ;  /* 0x000000ff0200720c */ /* 0x004fc40003f05270 */
[----:B------:R0:W5:Y:S11]  /*4190*/  LDL.LU R2, [R1+0x94] ;  /* 0x0000940001027983 */ /* 0x0001760000300800 */
[----:B------:R-:W-:-:S05]  /*41a0*/  @P0 LEA R229, R229, UR10, 0x3 ;  /* 0x0000000ae5e50c11 */ /* 0x000fca000f8e18ff */
[----:B------:R-:W-:-:S05]  /*41b0*/  @P0 VIADD R229, R229, 0x20 ;  /* 0x00000020e5e50836 */ /* 0x000fca0000000000 */
[----:B---3--:R-:W-:Y:S02]  /*41c0*/  @P0 PRMT R229, R0, 0x654, R229 ;  /* 0x0000065400e50816 */ /* 0x008fe400000000e5 */
[----:B------:R0:W5:Y:S01]  /*41d0*/  LDL.LU R0, [R1+0x90] ;  /* 0x0000900001007983 */ /* 0x0001620000300800 */
[----:B------:R-:W-:Y:S01]  /*41e0*/  UISETP.GT.U32.AND UP0, UPT, UR13, 0x1, UPT ;  /* 0x000000010d00788c */ /* 0x000fe2000bf04070 */
[----:B------:R0:W-:Y:S05]  /*41f0*/  @P0 SYNCS.ARRIVE.TRANS64.RED.A1T0 RZ, [R229+URZ], RZ ;  /* 0x000000ffe5ff09a7 */ /* 0x0001ea000810043f */
[----:B------:R-:W-:-:S13]  /*4200*/  PLOP3.LUT P0, PT, PT, PT, UP0, 0x80, 0x0 ;  /* 0x000000000000781c */ /* 0x000fda0003f0f008 */
[----:B0-----:R-:W-:Y:S05]  /*4210*/  @P0 BRA `(.L_x_30) ;  /* 0x0000000000040947 */ /* 0x001fea0003800000 */
[----:B------:R-:W-:Y:S01]  /*4220*/  BPT.TRAP 0x1 ;  /* 0x000000040000795c */ /* 0x000fe20000300000 */
.L_x_30:
[----:B------:R-:W-:Y:S01]  /*4230*/  UIADD3 UR12, UR12, 0x1, URZ ;  /* 0x000000010c0c7890 */ /* 0x000fe2000fffe03f */
[C---:B------:R-:W-:Y:S01]  /*4240*/  ISETP.GT.AND P0, PT, R228.reuse, 0x1, PT ;  /* 0x00000001e400780c */ /* 0x040fe20003f04270 */
[----:B------:R-:W-:Y:S01]  /*4250*/  UIADD3 UR24, UR24, 0x1, URZ ;  /* 0x0000000118187890 */ /* 0x000fe2000fffe03f */
[----:B------:R-:W-:Y:S01]  /*4260*/  VIADD R228, R228, 0xffffffff ;  /* 0xffffffffe4e47836 */ /* 0x000fe20000000000 */
[----:B------:R-:W-:Y:S02]  /*4270*/  UISETP.NE.AND UP0, UPT, UR12, 0x4, UPT ;  /* 0x000000040c00788c */ /* 0x000fe4000bf05270 */
[----:B------:R-:W-:Y:S02]  /*4280*/  UISETP.NE.AND UP1, UPT, UR24, 0x4, UPT ;  /* 0x000000041800788c */ /* 0x000fe4000bf25270 */
[----:B------:R-:W-:Y:S02]  /*4290*/  USEL UR8, URZ, 0x1, UP0 ;  /* 0x000000013f087887 */ /* 0x000fe40008000000 */
[----:B------:R-:W-:-:S02]  /*42a0*/  USEL UR12, UR12, URZ, UP0 ;  /* 0x0000003f0c0c7287 */ /* 0x000fc40008000000 */
[----:B------:R-:W-:Y:S02]  /*42b0*/  USEL UR24, UR24, URZ, UP1 ;  /* 0x0000003f18187287 */ /* 0x000fe40008800000 */
[----:B------:R-:W-:Y:S01]  /*42c0*/  LOP3.LUT R227, R227, UR8, RZ, 0x3c, !PT ;  /* 0x00000008e3e37c12 */ /* 0x000fe2000f8e3cff */
[----:B------:R-:W-:Y:S01]  /*42d0*/  UMOV UR8, 0x1 ;  /* 0x0000000100087882 */ /* 0x000fe20000000000 */
[----:B------:R-:W-:Y:S08]  /*42e0*/  @P0 BRA `(.L_x_31) ;  /* 0xffffffec00480947 */ /* 0x000ff0000383ffff */
.L_x_23:
[----:B------:R-:W-:-:S04]  /*42f0*/  UISETP.NE.AND UP0, UPT, UR6, URZ, UPT ;  /* 0x0000003f0600728c */ /* 0x000fc8000bf05270 */
[----:B------:R-:W-:-:S06]  /*4300*/  USEL UR6, URZ, 0x1, !UP0 ;  /* 0x000000013f067887 */ /* 0x000fcc000c000000 */
[----:B------:R-:W-:-:S13]  /*4310*/  ISETP.NE.AND P0, PT, RZ, UR6, PT ;  /* 0x00000006ff007c0c */ /* 0x000fda000bf05270 */
[----:B------:R-:W-:Y:S05]  /*4320*/  @!P0 BRA `(.L_x_32) ;  /* 0x0000000c00dc8947 */ /* 0x000fea0003800000 */
[----:B------:R-:W2:Y:S04]  /*4330*/  LDL.LU R227, [R1+0x74] ;  /* 0x0000740001e37983 */ /* 0x000ea80000300800 */
[----:B--2---:R0:W-:Y:S04]  /*4340*/  STL [R1+0x90], R227 ;  /* 0x000090e301007387 */ /* 0x0041e80000100800 */
[----:B0-----:R-:W2:Y:S04]  /*4350*/  LDL.LU R227, [R1+0x70] ;  /* 0x0000700001e37983 */ /* 0x001ea80000300800 */
        /* <DEDUP_REMOVED lines=55> */
[----:B0-----:R-:W2:Y:S01]  /*46d0*/  LDL.LU R227, [R1] ;  /* 0x0000000001e37983 */ /* 0x001ea20000300800 */
[----:B------:R-:W-:-:S02]  /*46e0*/  WARPGROUP.DEPBAR.LE gsb0, 0x0 ;  /* 0x00008000000079c5 */ /* 0x000fc40000010000 */
[----:B------:R-:W-:Y:S01]  /*46f0*/  FADD R226, R88, R226 ;  /* 0x000000e258e27221 */ /* 0x000fe20000000000 */
        /* <DEDUP_REMOVED lines=95> */
[----:B-----5:R-:W-:Y:S01]  /*4cf0*/  FADD R2, R56, R2 ;  /* 0x0000000238027221 */ /* 0x020fe20000000000 */
[----:B------:R-:W-:Y:S01]  /*4d00*/  FADD R0, R57, R0 ;  /* 0x0000000039007221 */ /* 0x000fe20000000000 */
[----:B--2---:R-:W-:-:S05]  /*4d10*/  FADD R227, R58, R227 ;  /* 0x000000e33ae37221 */ /* 0x004fca0000000000 */
[----:B------:R0:W-:Y:S04]  /*4d20*/  STL [R1], R227 ;  /* 0x000000e301007387 */ /* 0x0001e80000100800 */
[----:B0-----:R-:W2:Y:S02]  /*4d30*/  LDL.LU R227, [R1+0x100] ;  /* 0x0001000001e37983 */ /* 0x001ea40000300800 */
[----:B--2---:R-:W-:-:S05]  /*4d40*/  FADD R227, R59, R227 ;  /* 0x000000e33be37221 */ /* 0x004fca0000000000 */
[----:B------:R0:W-:Y:S04]  /*4d50*/  STL [R1+0x4], R227 ;  /* 0x000004e301007387 */ /* 0x0001e80000100800 */
        /* <DEDUP_REMOVED lines=83> */
[----:B------:R0:W-:Y:S02]  /*5290*/  STL [R1+0x74], R227 ;  /* 0x000074e301007387 */ /* 0x0001e40000100800 */
.L_x_32:
[----:B------:R-:W-:Y:S02]  /*52a0*/  WARPGROUP.DEPBAR.LE gsb0, 0x0 ;  /* 0x00008000000079c5 */ /* 0x000fe40000010000 */
[----:B------:R-:W2:Y:S02]  /*52b0*/  LDC R24, c[0x0][0x28c] ;  /* 0x0000a300ff187b82 */ /* 0x000ea40000000800 */
[----:B--2---:R-:W-:-:S13]  /*52c0*/  ISETP.GE.AND P0, PT, R24, 0x1, PT ;  /* 0x000000011800780c */ /* 0x004fda0003f06270 */
[----:B------:R-:W-:Y:S05]  /*52d0*/  @!P0 BRA `(.L_x_33) ;  /* 0x0000000000608947 */ /* 0x000fea0003800000 */
[----:B------:R-:W-:-:S06]  /*52e0*/  UISETP.NE.AND UP0, UPT, UR23, 0x3, UPT ;  /* 0x000000031700788c */ /* 0x000fcc000bf05270 */
[----:B------:R-:W-:-:S13]  /*52f0*/  PLOP3.LUT P0, PT, PT, PT, UP0, 0x80, 0x0 ;  /* 0x000000000000781c */ /* 0x000fda0003f0f008 */
[----:B------:R-:W-:Y:S05]  /*5300*/  @!P0 BRA `(.L_x_34) ;  /* 0x0000000000048947 */ /* 0x000fea0003800000 */
[----:B------:R-:W-:Y:S01]  /*5310*/  BPT.TRAP 0x1 ;  /* 0x000000040000795c */ /* 0x000fe20000300000 */
.L_x_34:
[----:B-----5:R2:W-:Y:S04]  /*5320*/  STL [R1+0x90], R0 ;  /* 0x0000900001007387 */ /* 0x0205e80000100800 */
[----:B0-----:R-:W3:Y:S04]  /*5330*/  LDL R227, [R1+0x7c] ;  /* 0x00007c0001e37983 */ /* 0x001ee80000100800 */
[----:B--2---:R-:W2:Y:S01]  /*5340*/  LDL R0, [R1+0x78] ;  /* 0x0000780001007983 */ /* 0x004ea20000100800 */
[----:B------:R-:W-:Y:S01]  /*5350*/  UISETP.LT.AND UP1, UPT, UR9, 0x1, UPT ;  /* 0x000000010900788c */ /* 0x000fe2000bf21270 */
[----:B------:R-:W-:Y:S01]  /*5360*/  IMAD.U32 R25, RZ, RZ, UR10 ;  /* 0x0000000aff197e24 */ /* 0x000fe2000f8e00ff */
[----:B--2---:R-:W-:-:S02]  /*5370*/  ISETP.NE.AND P0, PT, R0, RZ, PT ;  /* 0x000000ff0000720c */ /* 0x004fc40003f05270 */
[----:B------:R2:W5:Y:S11]  /*5380*/  LDL.LU R0, [R1+0x90] ;  /* 0x0000900001007983 */ /* 0x0005760000300800 */
[----:B------:R-:W-:-:S05]  /*5390*/  VOTEU.ANY UP0, P0 ;  /* 0x00000000003f7886 */ /* 0x000fca0000000100 */
[----:B------:R-:W-:-:S04]  /*53a0*/  @UP0 USEL UR6, UR9, 0x1, UP1 ;  /* 0x0000000109060887 */ /* 0x000fc80008800000 */
[----:B------:R-:W-:-:S06]  /*53b0*/  @UP0 UIADD3 UR6, UR5, UR9, -UR6 ;  /* 0x0000000905060290 */ /* 0x000fcc000fffe806 */
[----:B------:R-:W-:-:S04]  /*53c0*/  IMAD.U32 R24, RZ, RZ, UR6 ;  /* 0x00000006ff187e24 */ /* 0x000fc8000f8e00ff */
[----:B------:R-:W-:-:S05]  /*53d0*/  @P0 IMAD.SHL.U32 R24, R24, 0x8, RZ ;  /* 0x0000000818180824 */ /* 0x000fca00078e00ff */
[----:B------:R-:W-:Y:S01]  /*53e0*/  @P0 LOP3.LUT R24, R24, 0x18, RZ, 0xc0, !PT ;  /* 0x0000001818180812 */ /* 0x000fe200078ec0ff */
[----:B------:R-:W-:-:S03]  /*53f0*/  UISETP.GT.U32.AND UP0, UPT, UR13, 0x1, UPT ;  /* 0x000000010d00788c */ /* 0x000fc6000bf04070 */
[----:B------:R-:W-:-:S04]  /*5400*/  @P0 IADD3 R24, R25, 0x20, R24 ;  /* 0x0000002019180810 */ /* 0x000fc80007ffe018 */
[----:B---3--:R-:W-:-:S04]  /*5410*/  @P0 PRMT R24, R227, 0x654, R24 ;  /* 0x00000654e3180816 */ /* 0x008fc80000000018 */
[----:B------:R2:W-:Y:S01]  /*5420*/  @P0 SYNCS.ARRIVE.TRANS64.RED.A1T0 RZ, [R24+URZ], RZ ;  /* 0x000000ff18ff09a7 */ /* 0x0005e2000810043f */
[----:B------:R-:W-:-:S13]  /*5430*/  PLOP3.LUT P0, PT, PT, PT, UP0, 0x80, 0x0 ;  /* 0x000000000000781c */ /* 0x000fda0003f0f008 */
[----:B--2---:R-:W-:Y:S05]  /*5440*/  @P0 BRA `(.L_x_33) ;  /* 0x0000000000040947 */ /* 0x004fea0003800000 */
[----:B------:R-:W-:Y:S01]  /*5450*/  BPT.TRAP 0x1 ;  /* 0x000000040000795c */ /* 0x000fe20000300000 */
.L_x_33:
[----:B-----5:R2:W-:Y:S01]  /*5460*/  STL [R1+0x94], R2 ;  /* 0x0000940201007387 */ /* 0x0205e20000100800 */
[----:B------:R-:W3:Y:S01]  /*5470*/  LDC R28, c[0x0][0x288] ;  /* 0x0000a200ff1c7b82 */ /* 0x000ee20000000800 */
[----:B------:R-:W-:Y:S02]  /*5480*/  ULDC UR6, c[0x0][0x284] ;  /* 0x0000a10000067ab9 */ /* 0x000fe40000000800 */
[----:B--2---:R-:W2:Y:S04]  /*5490*/  LDL.LU R2, [R1+0x88] ;  /* 0x0000880001027983 */ /* 0x004ea80000300800 */
[----:B------:R4:W-:Y:S04]  /*54a0*/  STL [R1+0x90], R0 ;  /* 0x0000900001007387 */ /* 0x0009e80000100800 */
[----:B----4-:R-:W4:Y:S01]  /*54b0*/  LDL.LU R0, [R1+0x8c] ;  /* 0x00008c0001007983 */ /* 0x010f220000300800 */
[----:B0-----:R-:W0:Y:S02]  /*54c0*/  S2R R227, SR_TID.X ;  /* 0x0000000000e37919 */ /* 0x001e240000002100 */
[----:B0-----:R-:W-:-:S02]  /*54d0*/  SHF.R.U32.HI R24, RZ, 0x2, R227 ;  /* 0x00000002ff187819 */ /* 0x001fc400000116e3 */
[----:B------:R-:W-:Y:S02]  /*54e0*/  LOP3.LUT R26, R227, 0x60, RZ, 0xc0, !PT ;  /* 0x00000060e31a7812 */ /* 0x000fe400078ec0ff */
[----:B------:R-:W-:Y:S02]  /*54f0*/  SHF.R.U32.HI R27, RZ, 0x7, R227 ;  /* 0x00000007ff1b7819 */ /* 0x000fe400000116e3 */
[----:B------:R-:W-:Y:S02]  /*5500*/  LOP3.LUT R25, R24, 0x7, RZ, 0xc0, !PT ;  /* 0x0000000718197812 */ /* 0x000fe400078ec0ff */
[----:B------:R-:W-:Y:S02]  /*5510*/  SHF.R.U32.HI R26, RZ, 0x1, R26 ;  /* 0x00000001ff1a7819 */ /* 0x000fe4000001161a */
[----:B------:R-:W-:Y:S02]  /*5520*/  LOP3.LUT R24, R27, 0x1, RZ, 0xc0, !PT ;  /* 0x000000011b187812 */ /* 0x000fe400078ec0ff */
[----:B------:R-:W-:-:S02]  /*5530*/  IADD3 R31, RZ, -R26, -R25 ;  /* 0x8000001aff1f7210 */ /* 0x000fc40007ffe819 */
[----:B------:R-:W-:Y:S01]  /*5540*/  LOP3.LUT R27, R227, 0x3, RZ, 0xc0, !PT ;  /* 0x00000003e31b7812 */ /* 0x000fe200078ec0ff */
[C---:B------:R-:W-:Y:S02]  /*5550*/  IMAD.SHL.U32 R30, R24.reuse, 0x40, RZ ;  /* 0x00000040181e7824 */ /* 0x040fe400078e00ff */
[----:B------:R-:W-:Y:S02]  /*5560*/  IMAD R31, R24, -0x40, R31 ;  /* 0xffffffc0181f7824 */ /* 0x000fe400078e021f */
[----:B--2---:R-:W-:Y:S02]  /*5570*/  IMAD.SHL.U32 R29, R2, 0x80, RZ ;  /* 0x00000080021d7824 */ /* 0x004fe400078e00ff */
[----:B------:R0:W5:Y:S01]  /*5580*/  LDL.LU R2, [R1+0x94] ;  /* 0x0000940001027983 */ /* 0x0001620000300800 */
[----:B----4-:R-:W-:Y:S02]  /*5590*/  IMAD.WIDE R38, R0, 0x100, RZ ;  /* 0x0000010000267825 */ /* 0x010fe400078e02ff */
[----:B---3--:R-:W-:-:S02]  /*55a0*/  ISETP.GE.AND P0, PT, R29, R28, PT ;  /* 0x0000001c1d00720c */ /* 0x008fc40003f06270 */
[----:B------:R-:W-:Y:S01]  /*55b0*/  LOP3.LUT R43, R30, 0x40, R25, 0xe2, !PT ;  /* 0x000000401e2b7812 */ /* 0x000fe200078ee219 */
[----:B------:R-:W-:Y:S02]  /*55c0*/  IMAD.SHL.U32 R24, R0, 0x100, RZ ;  /* 0x0000010000187824 */ /* 0x000fe400078e00ff */
[----:B------:R0:W5:Y:S01]  /*55d0*/  LDL.LU R0, [R1+0x90] ;  /* 0x0000900001007983 */ /* 0x0001620000300800 */
[----:B------:R-:W-:Y:S02]  /*55e0*/  IMAD.SHL.U32 R32, R227, 0x2, RZ ;  /* 0x00000002e3207824 */ /* 0x000fe400078e00ff */
[C---:B------:R-:W-:Y:S01]  /*55f0*/  ISETP.GE.OR P0, PT, R24.reuse, UR6, P0 ;  /* 0x0000000618007c0c */ /* 0x040fe20008706670 */
[----:B------:R-:W-:Y:S01]  /*5600*/  IMAD R42, R27, -0x2, R28 ;  /* 0xfffffffe1b2a7824 */ /* 0x000fe200078e021c */
[----:B------:R-:W-:Y:S01]  /*5610*/  IADD3 R41, -R24, UR6, R31 ;  /* 0x0000000618297c10 */ /* 0x000fe2000fffe11f */
[----:B------:R-:W-:Y:S01]  /*5620*/  IMAD.MOV.U32 R40, RZ, RZ, -0x1 ;  /* 0xffffffffff287424 */ /* 0x000fe200078e00ff */
[----:B------:R-:W-:Y:S01]  /*5630*/  LOP3.LUT R43, R38, R43, R26, 0xfe, !PT ;  /* 0x0000002b262b7212 */ /* 0x000fe200078efe1a */
[----:B------:R-:W-:Y:S01]  /*5640*/  IMAD.IADD R42, R42, 0x1, -R29 ;  /* 0x000000012a2a7824 */ /* 0x000fe200078e0a1d */
[----:B------:R-:W-:-:S07]  /*5650*/  LOP3.LUT R32, R29, 0x6, R32, 0xf8, !PT ;  /* 0x000000061d207812 */ /* 0x000fce00078ef820 */
[----:B0-----:R-:W-:Y:S05]  /*5660*/  @P0 BRA `(.L_x_35) ;  /* 0x00000090001c0947 */ /* 0x001fea0003800000 */
[----:B------:R-:W0:Y:S01]  /*5670*/  LDC.64 R28, c[0x0][0x5c8] ;  /* 0x00017200ff1c7b82 */ /* 0x000e220000000a00 */
[----:B------:R-:W-:Y:S01]  /*5680*/  USHF.R.S32.HI UR7, URZ, 0x1f, UR22 ;  /* 0x0000001f3f077899 */ /* 0x000fe20008011416 */
[--C-:B------:R-:W-:Y:S01]  /*5690*/  SHF.R.S32.HI R33, RZ, 0x1f, R32.reuse ;  /* 0x0000001fff217819 */ /* 0x100fe20000011420 */
[----:B------:R-:W-:Y:S01]  /*56a0*/  ULDC.64 UR10, c[0x0][0x5d0] ;  /* 0x00017400000a7ab9 */ /* 0x000fe20000000a00 */
[----:B------:R-:W-:Y:S01]  /*56b0*/  BSSY B0, `(.L_x_35) ;  /* 0x0000902000007945 */ /* 0x000fe20003800000 */
[----:B------:R-:W-:Y:S02]  /*56c0*/  UIMAD UR6, UR7, UR10, URZ ;  /* 0x0000000a070672a4 */ /* 0x000fe4000f8e023f */
[----:B------:R-:W-:Y:S02]  /*56d0*/  IMAD.U32 R27, RZ, RZ, UR10 ;  /* 0x0000000aff1b7e24 */ /* 0x000fe4000f8e00ff */
[----:B------:R-:W-:Y:S02]  /*56e0*/  UIMAD UR6, UR22, UR11, UR6 ;  /* 0x0000000b160672a4 */ /* 0x000fe4000f8e0206 */
[----:B------:R-:W-:Y:S01]  /*56f0*/  IMAD.WIDE.U32 R26, R27, UR22, R32 ;  /* 0x000000161b1a7c25 */ /* 0x000fe2000f8e0020 */
[----:B------:R-:W-:-:S03]  /*5700*/  ULDC.64 UR10, c[0x0][0x5c0] ;  /* 0x00017000000a7ab9 */ /* 0x000fc60000000a00 */
[----:B------:R-:W-:Y:S02]  /*5710*/  VIADD R27, R27, UR6 ;  /* 0x000000061b1b7c36 */ /* 0x000fe40008000000 */
[-C--:B0-----:R-:W-:Y:S01]  /*5720*/  IMAD R24, R39, R28.reuse, RZ ;  /* 0x0000001c27187224 */ /* 0x081fe200078e02ff */
[----:B------:R-:W-:Y:S01]  /*5730*/  SHF.L.U64.HI R34, R28, 0x3, R29 ;  /* 0x000000031c227819 */ /* 0x000fe2000001021d */
[----:B------:R-:W-:-:S04]  /*5740*/  IMAD.WIDE.U32 R26, R43, R28, R26 ;  /* 0x0000001c2b1a7225 */ /* 0x000fc800078e001a */
[----:B------:R-:W-:Y:S01]  /*5750*/  IMAD R25, R43, R29, R24 ;  /* 0x0000001d2b197224 */ /* 0x000fe200078e0218 */
[----:B------:R-:W-:Y:S01]  /*5760*/  IADD3 R24, P2, R26, UR10, RZ ;  /* 0x0000000a1a187c10 */ /* 0x000fe2000ff5e0ff */
[C---:B------:R-:W-:Y:S01]  /*5770*/  IMAD.SHL.U32 R35, R28.reuse, 0x8, RZ ;  /* 0x000000081c237824 */ /* 0x040fe200078e00ff */
[----:B------:R-:W-:Y:S01]  /*5780*/  LEA R30, P3, R28, R26, 0x7 ;  /* 0x0000001a1c1e7211 */ /* 0x000fe200078638ff */
[----:B------:R-:W-:-:S03]  /*5790*/  IMAD.IADD R27, R27, 0x1, R25 ;  /* 0x000000011b1b7824 */ /* 0x000fc600078e0219 */
[----:B------:R-:W-:Y:S02]  /*57a0*/  IADD3 R26, P1, P0, R26, UR10, R35 ;  /* 0x0000000a1a1a7c10 */ /* 0x000fe4000f83e023 */
[----:B------:R-:W-:Y:S02]  /*57b0*/  IADD3.X R25, R27, UR11, RZ, P2, !PT ;  /* 0x0000000b1b197c10 */ /* 0x000fe400097fe4ff */
[----:B------:R-:W-:Y:S02]  /*57c0*/  FSETP.NEU.AND P2, PT, RZ, UR21, PT ;  /* 0x00000015ff007c0b */ /* 0x000fe4000bf4d000 */
[----:B------:R-:W-:Y:S02]  /*57d0*/  LEA.HI.X R31, R28, R27, R29, 0x7, P3 ;  /* 0x0000001b1c1f7211 */ /* 0x000fe400018f3c1d */
[C---:B------:R-:W-:Y:S02]  /*57e0*/  IADD3 R28, P3, R30.reuse, UR10, RZ ;  /* 0x0000000a1e1c7c10 */ /* 0x040fe4000ff7e0ff */
[----:B------:R-:W-:-:S02]  /*57f0*/  IADD3 R30, P5, P6, R30, UR10, R35 ;  /* 0x0000000a1e1e7c10 */ /* 0x000fc4000febe023 */
[----:B------:R-:W-:Y:S02]  /*5800*/  IADD3.X R29, R31, UR11, RZ, P3, !PT ;  /* 0x0000000b1f1d7c10 */ /* 0x000fe40009ffe4ff */
[--C-:B------:R-:W-:Y:S02]  /*5810*/  IADD3.X R27, R27, UR11, R34.reuse, P1, P0 ;  /* 0x0000000b1b1b7c10 */ /* 0x100fe40008fe0422 */
[----:B------:R-:W-:Y:S01]  /*5820*/  IADD3.X R31, R31, UR11, R34, P5, P6 ;  /* 0x0000000b1f1f7c10 */ /* 0x000fe2000afec422 */
[----:B------:R-:W-:Y:S06]  /*5830*/  @!P2 BRA `(.L_x_36) ;  /* 0x0000006c001ca947 */ /* 0x000fec0003800000 */
[----:B------:R-:W-:Y:S01]  /*5840*/  ULDC.64 UR10, c[0x0][0x5b8] ;  /* 0x00016e00000a7ab9 */ /* 0x000fe20000000a00 */
[----:B------:R-:W-:Y:S01]  /*5850*/  ISETP.GE.AND P0, PT, R41, 0x1, PT ;  /* 0x000000012900780c */ /* 0x000fe20003f06270 */
[----:B------:R-:W-:Y:S02]  /*5860*/  UIMAD UR6, UR7, UR10, URZ ;  /* 0x0000000a070672a4 */ /* 0x000fe4000f8e023f */
[----:B------:R-:W-:Y:S01]  /*5870*/  IMAD.U32 R35, RZ, RZ, UR10 ;  /* 0x0000000aff237e24 */ /* 0x000fe2000f8e00ff */
[----:B------:R-:W-:Y:S01]  /*5880*/  BSSY B1, `(.L_x_37) ;  /* 0x0000010000017945 */ /* 0x000fe20003800000 */
[----:B------:R-:W-:Y:S01]  /*5890*/  ISETP.LT.OR P3, PT, R42, 0x1, !P0 ;  /* 0x000000012a00780c */ /* 0x000fe20004761670 */
[----:B------:R-:W-:Y:S02]  /*58a0*/  UIMAD UR6, UR22, UR11, UR6 ;  /* 0x0000000b160672a4 */ /* 0x000fe4000f8e0206 */
[----:B------:R-:W-:Y:S01]  /*58b0*/  IMAD.WIDE.U32 R32, R35, UR22, R32 ;  /* 0x0000001623207c25 */ /* 0x000fe2000f8e0020 */
[----:B------:R-:W-:-:S03]  /*58c0*/  ULDC.64 UR10, c[0x0][0x5a8] ;  /* 0x00016a00000a7ab9 */ /* 0x000fc60000000a00 */
[----:B------:R-:W-:Y:S02]  /*58d0*/  IMAD.MOV.U32 R36, RZ, RZ, R32 ;  /* 0x000000ffff247224 */ /* 0x000fe400078e0020 */
[----:B------:R-:W-:Y:S01]  /*58e0*/  VIADD R37, R33, UR6 ;  /* 0x0000000621257c36 */ /* 0x000fe20008000000 */
[----:B------:R-:W-:Y:S02]  /*58f0*/  ULDC.64 UR6, c[0x0][0x5b0] ;  /* 0x00016c0000067ab9 */ /* 0x000fe40000000a00 */
[----:B------:R-:W-:Y:S02]  /*5900*/  IMAD R34, R39, UR6, RZ ;  /* 0x0000000627227c24 */ /* 0x000fe4000f8e02ff */
[----:B------:R-:W-:-:S04]  /*5910*/  IMAD.WIDE.U32 R32, R43, UR6, R36 ;  /* 0x000000062b207c25 */ /* 0x000fc8000f8e0024 */
[--C-:B------:R-:W-:Y:S01]  /*5920*/  IMAD R35, R43, UR7, R34.reuse ;  /* 0x000000072b237c24 */ /* 0x100fe2000f8e0222 */
[----:B------:R-:W-:Y:S02]  /*5930*/  IADD3 R32, P1, R32, UR10, RZ ;  /* 0x0000000a20207c10 */ /* 0x000fe4000ff3e0ff */
[----:B------:R-:W-:Y:S02]  /*5940*/  PRMT R34, RZ, 0x7610, R34 ;  /* 0x00007610ff227816 */ /* 0x000fe40000000022 */
[----:B------:R-:W-:Y:S01]  /*5950*/  IADD3.X R33, R33, UR11, R35, P1, !PT ;  /* 0x0000000b21217c10 */ /* 0x000fe20008ffe423 */
[----:B------:R-:W-:Y:S08]  /*5960*/  @P3 BRA `(.L_x_38) ;  /* 0x0000000000043947 */ /* 0x000ff00003800000 */
[----:B------:R0:W5:Y:S02]  /*5970*/  LDG.E.U8 R34, desc[UR14][R32.64] ;  /* 0x0000000e20227981 */ /* 0x000164000c1e1100 */
.L_x_38:
[----:B------:R-:W-:Y:S05]  /*5980*/  BSYNC B1 ;  /* 0x0000000000017941 */ /* 0x000fea0003800000 */
.L_x_37:
[----:B-----5:R-:W-:Y:S01]  /*5990*/  LOP3.LUT R34, R34, 0xff, RZ, 0xc0, !PT ;  /* 0x000000ff22227812 */ /* 0x020fe200078ec0ff */
[----:B------:R-:W-:Y:S01]  /*59a0*/  BSSY B1, `(.L_x_39) ;  /* 0x000000b000017945 */ /* 0x000fe20003800000 */
[----:B------:R-:W-:Y:S02]  /*59b0*/  ISETP.LT.OR P2, PT, R42, 0x2, !P0 ;  /* 0x000000022a00780c */ /* 0x000fe40004741670 */
[----:B------:R-:W-:-:S05]  /*59c0*/  F2FP.F16.E4M3.UNPACK_B R34, R34 ;  /* 0x00000022ff22723e */ /* 0x000fca00020006ff */
[----:B------:R-:W-:-:S05]  /*59d0*/  HADD2.F32 R34, -RZ, R34.H0_H0 ;  /* 0x20000022ff227230 */ /* 0x000fca0000004100 */
[----:B------:R-:W-:Y:S01]  /*59e0*/  FMUL R35, R34, UR21 ;  /* 0x0000001522237c20 */ /* 0x000fe20008400000 */
[----:B------:R-:W-:-:S03]  /*59f0*/  PRMT R34, RZ, 0x7610, R34 ;  /* 0x00007610ff227816 */ /* 0x000fc60000000022 */
[----:B------:R-:W-:-:S05]  /*5a00*/  FFMA R35, R226, UR20, R35 ;  /* 0x00000014e2237c23 */ /* 0x000fca0008000023 */
[----:B------:R-:W-:-:S05]  /*5a10*/  F2FP.SATFINITE.E4M3.F32.PACK_AB_MERGE_C R35, RZ, R35, RZ ;  /* 0x00000023ff23723e */ /* 0x000fca00048070ff */
[----:B------:R2:W-:Y:S01]  /*5a20*/  @!P3 STG.E.U8 desc[UR14][R24.64], R35 ;  /* 0x000000231800b986 */ /* 0x0005e2000c10110e */
[----:B------:R-:W-:Y:S05]  /*5a30*/  @P2 BRA `(.L_x_40) ;  /* 0x0000000000042947 */ /* 0x000fea0003800000 */
[----:B------:R3:W5:Y:S02]  /*5a40*/  LDG.E.U8 R34, desc[UR14][R32.64+0x1] ;  /* 0x0000010e20227981 */ /* 0x000764000c1e1100 */
.L_x_40:
[----:B------:R-:W-:Y:S05]  /*5a50*/  BSYNC B1 ;  /* 0x0000000000017941 */ /* 0x000fea0003800000 */
.L_x_39:
[----:B-----5:R-:W-:Y:S01]  /*5a60*/  LOP3.LUT R34, R34, 0xff, RZ, 0xc0, !PT ;  /* 0x000000ff22227812 */ /* 0x020fe200078ec0ff */
[----:B------:R-:W-:Y:S01]  /*5a70*/  BSSY B1, `(.L_x_41) ;  /* 0x0000013000017945 */ /* 0x000fe20003800000 */
[----:B------:R-:W-:Y:S02]  /*5a80*/  IADD3 R45, P1, R43, 0x8, RZ ;  /* 0x000000082b2d7810 */ /* 0x000fe40007f3e0ff */
[----:B------:R-:W-:-:S03]  /*5a90*/  F2FP.F16.E4M3.UNPACK_B R34, R34 ;  /* 0x00000022ff22723e */ /* 0x000fc600020006ff */
[----:B--2---:R-:W-:Y:S01]  /*5aa0*/  IMAD.X R35, RZ, RZ, R39, P1 ;  /* 0x000000ffff237224 */ /* 0x004fe200008e0627 */
[----:B------:R-:W-:Y:S01]  /*5ab0*/  ISETP.GE.AND P1, PT, R41, 0x9, PT ;  /* 0x000000092900780c */ /* 0x000fe20003f26270 */
[----:B------:R-:W-:Y:S02]  /*5ac0*/  HADD2.F32 R34, -RZ, R34.H0_H0 ;  /* 0x20000022ff227230 */ /* 0x000fe40000004100 */
[----:B------:R-:W-:Y:S01]  /*5ad0*/  IMAD R46, R35, UR6, RZ ;  /* 0x00000006232e7c24 */ /* 0x000fe2000f8e02ff */
[----:B------:R-:W-:Y:S02]  /*5ae0*/  ISETP.LT.OR P5, PT, R42, 0x1, !P1 ;  /* 0x000000012a00780c */ /* 0x000fe40004fa1670 */
[----:B------:R-:W-:Y:S01]  /*5af0*/  FMUL R44, R34, UR21 ;  /* 0x00000015222c7c20 */ /* 0x000fe20008400000 */
[----:B------:R-:W-:-:S04]  /*5b00*/  IMAD.WIDE.U32 R34, R45, UR6, R36 ;  /* 0x000000062d227c25 */ /* 0x000fc8000f8e0024 */
[----:B------:R-:W-:Y:S01]  /*5b10*/  FFMA R44, R225, UR20, R44 ;  /* 0x00000014e12c7c23 */ /* 0x000fe2000800002c */
[----:B------:R-:W-:Y:S01]  /*5b20*/  IMAD R45, R45, UR7, R46 ;  /* 0x000000072d2d7c24 */ /* 0x000fe2000f8e022e */
[----:B------:R-:W-:-:S03]  /*5b30*/  IADD3 R34, P3, R34, UR10, RZ ;  /* 0x0000000a22227c10 */ /* 0x000fc6000ff7e0ff */
[----:B------:R-:W-:Y:S02]  /*5b40*/  F2FP.SATFINITE.E4M3.F32.PACK_AB_MERGE_C R47, RZ, R44, RZ ;  /* 0x0000002cff2f723e */ /* 0x000fe400048070ff */
[----:B------:R-:W-:Y:S02]  /*5b50*/  IADD3.X R35, R35, UR11, R45, P3, !PT ;  /* 0x0000000b23237c10 */ /* 0x000fe40009ffe42d */
[----:B------:R-:W-:Y:S01]  /*5b60*/  PRMT R44, RZ, 0x7610, R44 ;  /* 0x00007610ff2c7816 */ /* 0x000fe2000000002c */
[----:B------:R2:W-:Y:S01]  /*5b70*/  @!P2 STG.E.U8 desc[UR14][R24.64+0x1], R47 ;  /* 0x0000012f1800a986 */ /* 0x0005e2000c10110e */
[----:B------:R-:W-:Y:S05]  /*5b80*/  @P5 BRA `(.L_x_42) ;  /* 0x0000000000045947 */ /* 0x000fea0003800000 */
[----:B------:R4:W5:Y:S02]  /*5b90*/  LDG.E.U8 R44, desc[UR14][R34.64] ;  /* 0x0000000e222c7981 */ /* 0x000964000c1e1100 */
.L_x_42:
[----:B------:R-:W-:Y:S05]  /*5ba0*/  BSYNC B1 ;  /* 0x0000000000017941 */ /* 0x000fea0003800000 */
.L_x_41:
        /* <DEDUP_REMOVED lines=12> */
.L_x_44:
[----:B------:R-:W-:Y:S05]  /*5c70*/  BSYNC B1 ;  /* 0x0000000000017941 */ /* 0x000fea0003800000 */
.L_x_43:
[----:B-----5:R-:W-:Y:S01]  /*5c80*/  LOP3.LUT R44, R44, 0xff, RZ, 0xc0, !PT ;  /* 0x000000ff2c2c7812 */ /* 0x020fe200078ec0ff */
[----:B------:R-:W-:Y:S01]  /*5c90*/  BSSY B1, `(.L_x_45) ;  /* 0x000000b000017945 */ /* 0x000fe20003800000 */
[----:B------:R-:W-:Y:S02]  /*5ca0*/  ISETP.LT.OR P3, PT, R42, 0x9, !P0 ;  /* 0x000000092a00780c */ /* 0x000fe40004761670 */
[----:B------:R-:W-:-:S05]  /*5cb0*/  F2FP.F16.E4M3.UNPACK_B R44, R44 ;  /* 0x0000002cff2c723e */ /* 0x000fca00020006ff */
[----:B------:R-:W-:-:S05]  /*5cc0*/  HADD2.F32 R44, -RZ, R44.H0_H0 ;  /* 0x2000002cff2c7230 */ /* 0x000fca0000004100 */
[----:B------:R-:W-:-:S04]  /*5cd0*/  FMUL R44, R44, UR21 ;  /* 0x000000152c2c7c20 */ /* 0x000fc80008400000 */
[----:B------:R-:W-:-:S05]  /*5ce0*/  FFMA R44, R223, UR20, R44 ;  /* 0x00000014df2c7c23 */ /* 0x000fca000800002c */
[----:B0-----:R-:W-:Y:S02]  /*5cf0*/  F2FP.SATFINITE.E4M3.F32.PACK_AB_MERGE_C R45, RZ, R44, RZ ;  /* 0x0000002cff2d723e */ /* 0x001fe400048070ff */
[----:B------:R-:W-:-:S03]  /*5d00*/  PRMT R44, RZ, 0x7610, R44 ;  /* 0x00007610ff2c7816 */ /* 0x000fc6000000002c */
[----:B------:R0:W-:Y:S01]  /*5d10*/  @!P2 STG.E.U8 desc[UR14][R26.64+0x1], R45 ;  /* 0x0000012d1a00a986 */ /* 0x0001e2000c10110e */
[----:B------:R-:W-:Y:S05]  /*5d20*/  @P3 BRA `(.L_x_46) ;  /* 0x0000000000043947 */ /* 0x000fea0003800000 */
[----:B------:R0:W5:Y:S02]  /*5d30*/  LDG.E.U8 R44, desc[UR14][R32.64+0x8] ;  /* 0x0000080e202c7981 */ /* 0x000164000c1e1100 */
.L_x_46:
[----:B------:R-:W-:Y:S05]  /*5d40*/  BSYNC B1 ;  /* 0x0000000000017941 */ /* 0x000fea0003800000 */
.L_x_45:
[----:B-----5:R-:W-:Y:S01]  /*5d50*/  LOP3.LUT R44, R44, 0xff, RZ, 0xc0, !PT ;  /* 0x000000ff2c2c7812 */ /* 0x020fe200078ec0ff */
[----:B------:R-:W-:Y:S01]  /*5d60*/  BSSY B1, `(.L_x_47) ;  /* 0x000000b000017945 */ /* 0x000fe20003800000 */
[----:B------:R-:W-:Y:S02]  /*5d70*/  ISETP.LT.OR P2, PT, R42, 0xa, !P0 ;  /* 0x0000000a2a00780c */ /* 0x000fe40004741670 */
[----:B------:R-:W-:-:S05]  /*5d80*/  F2FP.F16.E4M3.UNPACK_B R44, R44 ;  /* 0x0000002cff2c723e */ /* 0x000fca00020006ff */
[----:B------:R-:W-:-:S05]  /*5d90*/  HADD2.F32 R44, -RZ, R44.H0_H0 ;  /* 0x2000002cff2c7230 */ /* 0x000fca0000004100 */
[----:B0-----:R-:W-:Y:S01]  /*5da0*/  FMUL R45, R44, UR21 ;  /* 0x000000152c2d7c20 */ /* 0x001fe20008400000 */
[----:B------:R-:W-:-:S03]  /*5db0*/  PRMT R44, RZ, 0x7610, R44 ;  /* 0x00007610ff2c7816 */ /* 0x000fc6000000002c */
[----:B------:R-:W-:-:S05]  /*5dc0*/  FFMA R45, R222, UR20, R45 ;  /* 0x00000014de2d7c23 */ /* 0x000fca000800002d */
[----:B------:R-:W-:-:S05]  /*5dd0*/  F2FP.SATFINITE.E4M3.F32.PACK_AB_MERGE_C R45, RZ, R45, RZ ;  /* 0x0000002dff2d723e */ /* 0x000fca00048070ff */
[----:B------:R0:W-:Y:S01]  /*5de0*/  @!P3 STG.E.U8 desc[UR14][R24.64+0x8], R45 ;  /* 0x0000082d1800b986 */ /* 0x0001e2000c10110e */
[----:B------:R-:W-:Y:S05]  /*5df0*/  @P2 BRA `(.L_x_48) ;  /* 0x0000000000042947 */ /* 0x000fea0003800000 */
[----:B------:R0:W5:Y:S02]  /*5e00*/  LDG.E.U8 R44, desc[UR14][R32.64+0x9] ;  /* 0x0000090e202c7981 */ /* 0x000164000c1e1100 */
.L_x_48:
[----:B------:R-:W-:Y:S05]  /*5e10*/  BSYNC B1 ;  /* 0x0000000000017941 */ /* 0x000fea0003800000 */
.L_x_47:
        /* <DEDUP_REMOVED lines=12> */
.L_x_50:
[----:B------:R-:W-:Y:S05]  /*5ee0*/  BSYNC B1 ;  /* 0x0000000000017941 */ /* 0x000fea0003800000 */
.L_x_49:
        /* <DEDUP_REMOVED lines=12> */
.L_x_52:
[----:B------:R-:W-:Y:S05]  /*5fb0*/  BSYNC B1 ;  /* 0x0000000000017941 */ /* 0x000fea0003800000 */
.L_x_51:
        /* <DEDUP_REMOVED lines=12> */
.L_x_54:
[----:B------:R-:W-:Y:S05]  /*6080*/  BSYNC B1 ;  /* 0x0000000000017941 */ /* 0x000fea0003800000 */
.L_x_53:
        /* <DEDUP_REMOVED lines=12> */
.L_x_56:
[----:B------:R-:W-:Y:S05]  /*6150*/  BSYNC B1 ;  /* 0x0000000000017941 */ /* 0x000fea0003800000 */
.L_x_55:
        /* <DEDUP_REMOVED lines=12> */
.L_x_58:
[----:B------:R-:W-:Y:S05]  /*6220*/  BSYNC B1 ;  /* 0x0000000000017941 */ /* 0x000fea0003800000 */
.L_x_57:
        /* <DEDUP_REMOVED lines=12> */
.L_x_60:
[----:B------:R-:W-:Y:S05]  /*62f0*/  BSYNC B1 ;  /* 0x0000000000017941 */ /* 0x000fea0003800000 */
.L_x_59:
        /* <DEDUP_REMOVED lines=12> */
.L_x_62:
[----:B------:R-:W-:Y:S05]  /*63c0*/  BSYNC B1 ;  /* 0x0000000000017941 */ /* 0x000fea0003800000 */
.L_x_61:
        /* <DEDUP_REMOVED lines=12> */
.L_x_64:
[----:B------:R-:W-:Y:S05]  /*6490*/  BSYNC B1 ;  /* 0x0000000000017941 */ /* 0x000fea0003800000 */
.L_x_63:
        /* <DEDUP_REMOVED lines=12> */
.L_x_66:
[----:B------:R-:W-:Y:S05]  /*6560*/  BSYNC B1 ;  /* 0x0000000000017941 */ /* 0x000fea0003800000 */
.L_x_65:
        /* <DEDUP_REMOVED lines=12> */
.L_x_68:
[----:B------:R-:W-:Y:S05]  /*6630*/  BSYNC B1 ;  /* 0x0000000000017941 */ /* 0x000fea0003800000 */
.L_x_67:
        /* <DEDUP_REMOVED lines=12> */
.L_x_70:
[----:B------:R-:W-:Y:S05]  /*6700*/  BSYNC B1 ;  /* 0x0000000000017941 */ /* 0x000fea0003800000 */
.L_x_69:
        /* <DEDUP_REMOVED lines=12> */
.L_x_72:
[----:B------:R-:W-:Y:S05]  /*67d0*/  BSYNC B1 ;  /* 0x0000000000017941 */ /* 0x000fea0003800000 */
.L_x_71:
        /* <DEDUP_REMOVED lines=12> */
.L_x_74:
[----:B------:R-:W-:Y:S05]  /*68a0*/  BSYNC B1 ;  /* 0x0000000000017941 */ /* 0x000fea0003800000 */
.L_x_73:
        /* <DEDUP_REMOVED lines=12> */
.L_x_76:
[----:B------:R-:W-:Y:S05]  /*6970*/  BSYNC B1 ;  /* 0x0000000000017941 */ /* 0x000fea0003800000 */
.L_x_75:
        /* <DEDUP_REMOVED lines=12> */
.L_x_78:
[----:B------:R-:W-:Y:S05]  /*6a40*/  BSYNC B1 ;  /* 0x0000000000017941 */ /* 0x000fea0003800000 */
.L_x_77:
        /* <DEDUP_REMOVED lines=12> */
.L_x_80:
[----:B------:R-:W-:Y:S05]  /*6b10*/  BSYNC B1 ;  /* 0x0000000000017941 */ /* 0x000fea0003800000 */
.L_x_79:
        /* <DEDUP_REMOVED lines=12> */
.L_x_82:
[----:B------:R-:W-:Y:S05]  /*6be0*/  BSYNC B1 ;  /* 0x0000000000017941 */ /* 0x000fea0003800000 */
.L_x_81:
        /* <DEDUP_REMOVED lines=12> */
.L_x_84:
[----:B------:R-:W-:Y:S05]  /*6cb0*/  BSYNC B1 ;  /* 0x0000000000017941 */ /* 0x000fea0003800000 */
.L_x_83:
        /* <DEDUP_REMOVED lines=12> */
.L_x_86:
[----:B------:R-:W-:Y:S05]  /*6d80*/  BSYNC B1 ;  /* 0x0000000000017941 */ /* 0x000fea0003800000 */
.L_x_85:
        /* <DEDUP_REMOVED lines=12> */
.L_x_88:
[----:B------:R-:W-:Y:S05]  /*6e50*/  BSYNC B1 ;  /* 0x0000000000017941 */ /* 0x000fea0003800000 */
.L_x_87:
        /* <DEDUP_REMOVED lines=12> */
.L_x_90:
[----:B------:R-:W-:Y:S05]  /*6f20*/  BSYNC B1 ;  /* 0x0000000000017941 */ /* 0x000fea0003800000 */
.L_x_89:
        /* <DEDUP_REMOVED lines=12> */
.L_x_92:
[----:B------:R-:W-:Y:S05]  /*6ff0*/  BSYNC B1 ;  /* 0x0000000000017941 */ /* 0x000fea0003800000 */
.L_x_91:
        /* <DEDUP_REMOVED lines=12> */
.L_x_94:
[----:B------:R-:W-:Y:S05]  /*70c0*/  BSYNC B1 ;  /* 0x0000000000017941 */ /* 0x000fea0003800000 */
.L_x_93:
        /* <DEDUP_REMOVED lines=12> */
.L_x_96:
[----:B------:R-:W-:Y:S05]  /*7190*/  BSYNC B1 ;  /* 0x0000000000017941 */ /* 0x000fea0003800000 */
.L_x_95:
        /* <DEDUP_REMOVED lines=12> */
.L_x_98:
[----:B------:R-:W-:Y:S05]  /*7260*/  BSYNC B1 ;  /* 0x0000000000017941 */ /* 0x000fea0003800000 */
.L_x_97:
        /* <DEDUP_REMOVED lines=12> */
.L_x_100:
[----:B------:R-:W-:Y:S05]  /*7330*/  BSYNC B1 ;  /* 0x0000000000017941 */ /* 0x000fea0003800000 */
.L_x_99:
        /* <DEDUP_REMOVED lines=12> */
.L_x_102:
[----:B------:R-:W-:Y:S05]  /*7400*/  BSYNC B1 ;  /* 0x0000000000017941 */ /* 0x000fea0003800000 */
.L_x_101:
        /* <DEDUP_REMOVED lines=12> */
.L_x_104:
[----:B------:R-:W-:Y:S05]  /*74d0*/  BSYNC B1 ;  /* 0x0000000000017941 */ /* 0x000fea0003800000 */
.L_x_103:
        /* <DEDUP_REMOVED lines=12> */
.L_x_106:
[----:B------:R-:W-:Y:S05]  /*75a0*/  BSYNC B1 ;  /* 0x0000000000017941 */ /* 0x000fea0003800000 */
.L_x_105:
        /* <DEDUP_REMOVED lines=12> */
.L_x_108:
[----:B------:R-:W-:Y:S05]  /*7670*/  BSYNC B1 ;  /* 0x0000000000017941 */ /* 0x000fea0003800000 */
.L_x_107:
        /* <DEDUP_REMOVED lines=12> */
.L_x_110:
[----:B------:R-:W-:Y:S05]  /*7740*/  BSYNC B1 ;  /* 0x0000000000017941 */ /* 0x000fea0003800000 */
.L_x_109:
        /* <DEDUP_REMOVED lines=12> */
.L_x_112:
[----:B------:R-:W-:Y:S05]  /*7810*/  BSYNC B1 ;  /* 0x0000000000017941 */ /* 0x000fea0003800000 */
.L_x_111:
        /* <DEDUP_REMOVED lines=12> */
.L_x_114:
[----:B------:R-:W-:Y:S05]  /*78e0*/  BSYNC B1 ;  /* 0x0000000000017941 */ /* 0x000fea0003800000 */
.L_x_113:
        /* <DEDUP_REMOVED lines=12> */
.L_x_116:
[----:B------:R-:W-:Y:S05]  /*79b0*/  BSYNC B1 ;  /* 0x0000000000017941 */ /* 0x000fea0003800000 */
.L_x_115:
        /* <DEDUP_REMOVED lines=12> */
.L_x_118:
[----:B------:R-:W-:Y:S05]  /*7a80*/  BSYNC B1 ;  /* 0x0000000000017941 */ /* 0x000fea0003800000 */
.L_x_117:
        /* <DEDUP_REMOVED lines=12> */
.L_x_120:
[----:B------:R-:W-:Y:S05]  /*7b50*/  BSYNC B1 ;  /* 0x0000000000017941 */ /* 0x000fea0003800000 */
.L_x_119:
        /* <DEDUP_REMOVED lines=12> */
.L_x_122:
[----:B------:R-:W-:Y:S05]  /*7c20*/  BSYNC B1 ;  /* 0x0000000000017941 */ /* 0x000fea0003800000 */
.L_x_121:
        /* <DEDUP_REMOVED lines=12> */
.L_x_124:
[----:B------:R-:W-:Y:S05]  /*7cf0*/  BSYNC B1 ;  /* 0x0000000000017941 */ /* 0x000fea0003800000 */
.L_x_123:
        /* <DEDUP_REMOVED lines=12> */
.L_x_126:
[----:B------:R-:W-:Y:S05]  /*7dc0*/  BSYNC B1 ;  /* 0x0000000000017941 */ /* 0x000fea0003800000 */
.L_x_125:
        /* <DEDUP_REMOVED lines=12> */
.L_x_128:
[----:B------:R-:W-:Y:S05]  /*7e90*/  BSYNC B1 ;  /* 0x0000000000017941 */ /* 0x000fea0003800000 */
.L_x_127:
        /* <DEDUP_REMOVED lines=12> */
.L_x_130:
[----:B------:R-:W-:Y:S05]  /*7f60*/  BSYNC B1 ;  /* 0x0000000000017941 */ /* 0x000fea0003800000 */
.L_x_129:
        /* <DEDUP_REMOVED lines=12> */
.L_x_132:
[----:B------:R-:W-:Y:S05]  /*8030*/  BSYNC B1 ;  /* 0x0000000000017941 */ /* 0x000fea0003800000 */
.L_x_131:
        /* <DEDUP_REMOVED lines=12> */
.L_x_134:
[----:B------:R-:W-:Y:S05]  /*8100*/  BSYNC B1 ;  /* 0x0000000000017941 */ /* 0x000fea0003800000 */
.L_x_133:
        /* <DEDUP_REMOVED lines=12> */
.L_x_136:
[----:B------:R-:W-:Y:S05]  /*81d0*/  BSYNC B1 ;  /* 0x0000000000017941 */ /* 0x000fea0003800000 */
.L_x_135:
        /* <DEDUP_REMOVED lines=12> */
.L_x_138:
[----:B------:R-:W-:Y:S05]  /*82a0*/  BSYNC B1 ;  /* 0x0000000000017941 */ /* 0x000fea0003800000 */
.L_x_137:
        /* <DEDUP_REMOVED lines=12> */
.L_x_140:
[----:B------:R-:W-:Y:S05]  /*8370*/  BSYNC B1 ;  /* 0x0000000000017941 */ /* 0x000fea0003800000 */
.L_x_139:
        /* <DEDUP_REMOVED lines=12> */
.L_x_142:
[----:B------:R-:W-:Y:S05]  /*8440*/  BSYNC B1 ;  /* 0x0000000000017941 */ /* 0x000fea0003800000 */
.L_x_141:
        /* <DEDUP_REMOVED lines=12> */
.L_x_144:
[----:B------:R-:W-:Y:S05]  /*8510*/  BSYNC B1 ;  /* 0x0000000000017941 */ /* 0x000fea0003800000 */
.L_x_143:
        /* <DEDUP_REMOVED lines=12> */
.L_x_146:
[----:B------:R-:W-:Y:S05]  /*85e0*/  BSYNC B1 ;  /* 0x0000000000017941 */ /* 0x000fea0003800000 */
.L_x_145:
        /* <DEDUP_REMOVED lines=12> */
.L_x_148:
[----:B------:R-:W-:Y:S05]  /*86b0*/  BSYNC B1 ;  /* 0x0000000000017941 */ /* 0x000fea0003800000 */
.L_x_147:
        /* <DEDUP_REMOVED lines=12> */
.L_x_150:
[----:B------:R-:W-:Y:S05]  /*8780*/  BSYNC B1 ;  /* 0x0000000000017941 */ /* 0x000fea0003800000 */
.L_x_149:
        /* <DEDUP_REMOVED lines=12> */
.L_x_152:
[----:B------:R-:W-:Y:S05]  /*8850*/  BSYNC B1 ;  /* 0x0000000000017941 */ /* 0x000fea0003800000 */
.L_x_151:
        /* <DEDUP_REMOVED lines=12> */
.L_x_154:
[----:B------:R-:W-:Y:S05]  /*8920*/  BSYNC B1 ;  /* 0x0000000000017941 */ /* 0x000fea0003800000 */
.L_x_153:
        /* <DEDUP_REMOVED lines=12> */
.L_x_156:
[----:B------:R-:W-:Y:S05]  /*89f0*/  BSYNC B1 ;  /* 0x0000000000017941 */ /* 0x000fea0003800000 */
.L_x_155:
        /* <DEDUP_REMOVED lines=12> */
.L_x_158:
[----:B------:R-:W-:Y:S05]  /*8ac0*/  BSYNC B1 ;  /* 0x0000000000017941 */ /* 0x000fea0003800000 */
.L_x_157:
        /* <DEDUP_REMOVED lines=12> */
.L_x_160:
[----:B------:R-:W-:Y:S05]  /*8b90*/  BSYNC B1 ;  /* 0x0000000000017941 */ /* 0x000fea0003800000 */
.L_x_159:
[----:B-----5:R-:W-:Y:S01]  /*8ba0*/  LOP3.LUT R44, R44, 0xff, RZ, 0xc0, !PT ;  /* 0x000000ff2c2c7812 */ /* 0x020fe200078ec0ff */
[----:B------:R-:W-:Y:S01]  /*8bb0*/  BSSY B1, `(.L_x_161) ;  /* 0x000000b000017945 */ /* 0x000fe20003800000 */
[----:B------:R-:W-:Y:S02]  /*8bc0*/  ISETP.LT.OR P2, PT, R42, 0x79, !P1 ;  /* 0x000000792a00780c */ /* 0x000fe40004f41670 */
[----:B------:R-:W-:Y:S02]  /*8bd0*/  F2FP.F16.E4M3.UNPACK_B R44, R44 ;  /* 0x0000002cff2c723e */ /* 0x000fe400020006ff */
[----:B0--3--:R-:W-:-:S03]  /*8be0*/  PRMT R32, RZ, 0x7610, R32 ;  /* 0x00007610ff207816 */ /* 0x009fc60000000020 */
[----:B------:R-:W-:-:S05]  /*8bf0*/  HADD2.F32 R44, -RZ, R44.H0_H0 ;  /* 0x2000002cff2c7230 */ /* 0x000fca0000004100 */
[----:B------:R-:W-:-:S04]  /*8c00*/  FMUL R44, R44, UR21 ;  /* 0x000000152c2c7c20 */ /* 0x000fc80008400000 */
[----:B------:R-:W-:-:S05]  /*8c10*/  FFMA R44, R165, UR20, R44 ;  /* 0x00000014a52c7c23 */ /* 0x000fca000800002c */
[----:B------:R-:W-:-:S05]  /*8c20*/  F2FP.SATFINITE.E4M3.F32.PACK_AB_MERGE_C R33, RZ, R44, RZ ;  /* 0x0000002cff21723e */ /* 0x000fca00048070ff */
[----:B------:R0:W-:Y:S01]  /*8c30*/  @!P0 STG.E.U8 desc[UR14][R24.64+0x79], R33 ;  /* 0x0000792118008986 */ /* 0x0001e2000c10110e */
[----:B------:R-:W-:Y:S05]  /*8c40*/  @P2 BRA `(.L_x_162) ;  /* 0x0000000000042947 */ /* 0x000fea0003800000 */
[----:B------:R3:W5:Y:S02]  /*8c50*/  LDG.E.U8 R32, desc[UR14][R34.64+0x78] ;  /* 0x0000780e22207981 */ /* 0x000764000c1e1100 */
.L_x_162:
[----:B------:R-:W-:Y:S05]  /*8c60*/  BSYNC B1 ;  /* 0x0000000000017941 */ /* 0x000fea0003800000 */
.L_x_161:
[----:B-----5:R-:W-:Y:S01]  /*8c70*/  LOP3.LUT R32, R32, 0xff, RZ, 0xc0, !PT ;  /* 0x000000ff20207812 */ /* 0x020fe200078ec0ff */
[----:B------:R-:W-:Y:S01]  /*8c80*/  BSSY B1, `(.L_x_163) ;  /* 0x000000b000017945 */ /* 0x000fe20003800000 */
[----:B------:R-:W-:Y:S02]  /*8c90*/  ISETP.LT.OR P1, PT, R42, 0x7a, !P1 ;  /* 0x0000007a2a00780c */ /* 0x000fe40004f21670 */
[----:B------:R-:W-:Y:S02]  /*8ca0*/  F2FP.F16.E4M3.UNPACK_B R32, R32 ;  /* 0x00000020ff20723e */ /* 0x000fe400020006ff */
[----:B0-2---:R-:W-:-:S03]  /*8cb0*/  PRMT R24, RZ, 0x7610, R24 ;  /* 0x00007610ff187816 */ /* 0x005fc60000000018 */
[----:B------:R-:W-:-:S05]  /*8cc0*/  HADD2.F32 R32, -RZ, R32.H0_H0 ;  /* 0x20000020ff207230 */ /* 0x000fca0000004100 */
[----:B------:R-:W-:-:S04]  /*8cd0*/  FMUL R25, R32, UR21 ;  /* 0x0000001520197c20 */ /* 0x000fc80008400000 */
[----:B------:R-:W-:-:S05]  /*8ce0*/  FFMA R25, R164, UR20, R25 ;  /* 0x00000014a4197c23 */ /* 0x000fca0008000019 */
[----:B------:R-:W-:-:S05]  /*8cf0*/  F2FP.SATFINITE.E4M3.F32.PACK_AB_MERGE_C R25, RZ, R25, RZ ;  /* 0x00000019ff19723e */ /* 0x000fca00048070ff */
[----:B------:R0:W-:Y:S01]  /*8d00*/  @!P2 STG.E.U8 desc[UR14][R26.64+0x78], R25 ;  /* 0x000078191a00a986 */ /* 0x0001e2000c10110e */
[----:B------:R-:W-:Y:S05]  /*8d10*/  @P1 BRA `(.L_x_164) ;  /* 0x0000000000041947 */ /* 0x000fea0003800000 */
[----:B------:R2:W5:Y:S02]  /*8d20*/  LDG.E.U8 R24, desc[UR14][R34.64+0x79] ;  /* 0x0000790e22187981 */ /* 0x000564000c1e1100 */
.L_x_164:
[----:B------:R-:W-:Y:S05]  /*8d30*/  BSYNC B1 ;  /* 0x0000000000017941 */ /* 0x000fea0003800000 */
.L_x_163:
[----:B-----5:R-:W-:Y:S01]  /*8d40*/  LOP3.LUT R24, R24, 0xff, RZ, 0xc0, !PT ;  /* 0x000000ff18187812 */ /* 0x020fe200078ec0ff */
[----:B------:R-:W-:Y:S01]  /*8d50*/  BSSY B1, `(.L_x_165) ;  /* 0x0000013000017945 */ /* 0x000fe20003800000 */
[----:B------:R-:W-:Y:S02]  /*8d60*/  IADD3 R33, P0, R43, 0x80, RZ ;  /* 0x000000802b217810 */ /* 0x000fe40007f1e0ff */
[----:B------:R-:W-:-:S03]  /*8d70*/  F2FP.F16.E4M3.UNPACK_B R24, R24 ;  /* 0x00000018ff18723e */ /* 0x000fc600020006ff */
[----:B0-----:R-:W-:Y:S01]  /*8d80*/  IMAD.X R25, RZ, RZ, R39, P0 ;  /* 0x000000ffff197224 */ /* 0x001fe200000e0627 */
[----:B------:R-:W-:Y:S01]  /*8d90*/  ISETP.GE.AND P0, PT, R41, 0x81, PT ;  /* 0x000000812900780c */ /* 0x000fe20003f06270 */
[----:B------:R-:W-:Y:S02]  /*8da0*/  HADD2.F32 R24, -RZ, R24.H0_H0 ;  /* 0x20000018ff187230 */ /* 0x000fe40000004100 */
[----:B--234-:R-:W-:Y:S01]  /*8db0*/  IMAD R34, R25, UR6, RZ ;  /* 0x0000000619227c24 */ /* 0x01cfe2000f8e02ff */
        /* <DEDUP_REMOVED lines=12> */
.L_x_166:
[----:B------:R-:W-:Y:S05]  /*8e80*/  BSYNC B1 ;  /* 0x0000000000017941 */ /* 0x000fea0003800000 */
.L_x_165:
[----:B-----5:R-:W-:Y:S01]  /*8e90*/  LOP3.LUT R32, R32, 0xff, RZ, 0xc0, !PT ;  /* 0x000000ff20207812 */ /* 0x020fe200078ec0ff */
[----:B------:R-:W-:Y:S01]  /*8ea0*/  BSSY B1, `(.L_x_167) ;  /* 0x000000b000017945 */ /* 0x000fe20003800000 */
[----:B------:R-:W-:Y:S02]  /*8eb0*/  ISETP.LT.OR P2, PT, R42, 0x2, !P0 ;  /* 0x000000022a00780c */ /* 0x000fe40004741670 */
[----:B------:R-:W-:Y:S02]  /*8ec0*/  F2FP.F16.E4M3.UNPACK_B R32, R32 ;  /* 0x00000020ff20723e */ /* 0x000fe400020006ff */
[----:B0-----:R-:W-:-:S03]  /*8ed0*/  PRMT R26, RZ, 0x7610, R26 ;  /* 0x00007610ff1a7816 */ /* 0x001fc6000000001a */
[----:B------:R-:W-:-:S05]  /*8ee0*/  HADD2.F32 R32, -RZ, R32.H0_H0 ;  /* 0x20000020ff207230 */ /* 0x000fca0000004100 */
[----:B------:R-:W-:-:S04]  /*8ef0*/  FMUL R27, R32, UR21 ;  /* 0x00000015201b7c20 */ /* 0x000fc80008400000 */
[----:B------:R-:W-:-:S05]  /*8f00*/  FFMA R27, R162, UR20, R27 ;  /* 0x00000014a21b7c23 */ /* 0x000fca000800001b */
[----:B------:R-:W-:-:S05]  /*8f10*/  F2FP.SATFINITE.E4M3.F32.PACK_AB_MERGE_C R27, RZ, R27, RZ ;  /* 0x0000001bff1b723e */ /* 0x000fca00048070ff */
[----:B------:R0:W-:Y:S01]  /*8f20*/  @!P3 STG.E.U8 desc[UR14][R28.64], R27 ;  /* 0x0000001b1c00b986 */ /* 0x0001e2000c10110e */
[----:B------:R-:W-:Y:S05]  /*8f30*/  @P2 BRA `(.L_x_168) ;  /* 0x0000000000042947 */ /* 0x000fea0003800000 */
[----:B------:R3:W5:Y:S02]  /*8f40*/  LDG.E.U8 R26, desc[UR14][R24.64+0x1] ;  /* 0x0000010e181a7981 */ /* 0x000764000c1e1100 */
.L_x_168:
[----:B------:R-:W-:Y:S05]  /*8f50*/  BSYNC B1 ;  /* 0x0000000000017941 */ /* 0x000fea0003800000 */
.L_x_167:
[----:B-----5:R-:W-:Y:S01]  /*8f60*/  LOP3.LUT R26, R26, 0xff, RZ, 0xc0, !PT ;  /* 0x000000ff1a1a7812 */ /* 0x020fe200078ec0ff */
[----:B------:R-:W-:Y:S01]  /*8f70*/  BSSY B1, `(.L_x_169) ;  /* 0x0000013000017945 */ /* 0x000fe20003800000 */
[----:B------:R-:W-:Y:S02]  /*8f80*/  IADD3 R43, P1, R43, 0x88, RZ ;  /* 0x000000882b2b7810 */ /* 0x000fe40007f3e0ff */
[----:B------:R-:W-:Y:S02]  /*8f90*/  F2FP.F16.E4M3.UNPACK_B R26, R26 ;  /* 0x0000001aff1a723e */ /* 0x000fe400020006ff */
[----:B------:R-:W-:Y:S01]  /*8fa0*/  PRMT R32, RZ, 0x7610, R32 ;  /* 0x00007610ff207816 */ /* 0x000fe20000000020 */
[----:B------:R-:W-:Y:S01]  /*8fb0*/  IMAD.X R38, RZ, RZ, R39, P1 ;  /* 0x000000ffff267224 */ /* 0x000fe200008e0627 */
[----:B------:R-:W-:Y:S01]  /*8fc0*/  ISETP.GE.AND P1, PT, R41, 0x89, PT ;  /* 0x000000892900780c */ /* 0x000fe20003f26270 */
[----:B------:R-:W-:Y:S02]  /*8fd0*/  HADD2.F32 R26, -RZ, R26.H0_H0 ;  /* 0x2000001aff1a7230 */ /* 0x000fe40000004100 */
[----:B------:R-:W-:Y:S01]  /*8fe0*/  IMAD R38, R38, UR6, RZ ;  /* 0x0000000626267c24 */ /* 0x000fe2000f8e02ff */
[----:B------:R-:W-:Y:S01]  /*8ff0*/  ISETP.LT.OR P5, PT, R42, 0x1, !P1 ;  /* 0x000000012a00780c */ /* 0x000fe20004fa1670 */
[----:B------:R-:W-:-:S04]  /*9000*/  IMAD.WIDE.U32 R36, R43, UR6, R36 ;  /* 0x000000062b247c25 */ /* 0x000fc8000f8e0024 */
[----:B------:R-:W-:Y:S01]  /*9010*/  FMUL R26, R26, UR21 ;  /* 0x000000151a1a7c20 */ /* 0x000fe20008400000 */
[----:B------:R-:W-:-:S03]  /*9020*/  IMAD R43, R43, UR7, R38 ;  /* 0x000000072b2b7c24 */ /* 0x000fc6000f8e0226 */
[----:B------:R-:W-:Y:S01]  /*9030*/  FFMA R161, R161, UR20, R26 ;  /* 0x00000014a1a17c23 */ /* 0x000fe2000800001a */
[----:B------:R-:W-:-:S04]  /*9040*/  IADD3 R26, P3, R36, UR10, RZ ;  /* 0x0000000a241a7c10 */ /* 0x000fc8000ff7e0ff */
[----:B------:R-:W-:Y:S02]  /*9050*/  F2FP.SATFINITE.E4M3.F32.PACK_AB_MERGE_C R161, RZ, R161, RZ ;  /* 0x000000a1ffa1723e */ /* 0x000fe400048070ff */
[----:B0-----:R-:W-:-:S03]  /*9060*/  IADD3.X R27, R37, UR11, R43, P3, !PT ;  /* 0x0000000b251b7c10 */ /* 0x001fc60009ffe42b */
[----:B------:R0:W-:Y:S01]  /*9070*/  @!P2 STG.E.U8 desc[UR14][R28.64+0x1], R161 ;  /* 0x000001a11c00a986 */ /* 0x0001e2000c10110e */
[----:B------:R-:W-:Y:S05]  /*9080*/  @P5 BRA `(.L_x_170) ;  /* 0x0000000000045947 */ /* 0x000fea0003800000 */
[----:B------:R4:W5:Y:S02]  /*9090*/  LDG.E.U8 R32, desc[UR14][R26.64] ;  /* 0x0000000e1a207981 */ /* 0x000964000c1e1100 */
.L_x_170:
[----:B------:R-:W-:Y:S05]  /*90a0*/  BSYNC B1 ;  /* 0x0000000000017941 */ /* 0x000fea0003800000 */
.L_x_169:
        /* <DEDUP_REMOVED lines=12> */
.L_x_172:
[----:B------:R-:W-:Y:S05]  /*9170*/  BSYNC B1 ;  /* 0x0000000000017941 */ /* 0x000fea0003800000 */
.L_x_171:
        /* <DEDUP_REMOVED lines=12> */
.L_x_174:
[----:B------:R-:W-:Y:S05]  /*9240*/  BSYNC B1 ;  /* 0x0000000000017941 */ /* 0x000fea0003800000 */
.L_x_173:
        /* <DEDUP_REMOVED lines=12> */
.L_x_176:
[----:B------:R-:W-:Y:S05]  /*9310*/  BSYNC B1 ;  /* 0x0000000000017941 */ /* 0x000fea0003800000 */
.L_x_175:
        /* <DEDUP_REMOVED lines=12> */
.L_x_178:
[----:B------:R-:W-:Y:S05]  /*93e0*/  BSYNC B1 ;  /* 0x0000000000017941 */ /* 0x000fea0003800000 */
.L_x_177:
        /* <DEDUP_REMOVED lines=12> */
.L_x_180:
[----:B------:R-:W-:Y:S05]  /*94b0*/  BSYNC B1 ;  /* 0x0000000000017941 */ /* 0x000fea0003800000 */
.L_x_179:
        /* <DEDUP_REMOVED lines=12> */
.L_x_182:
[----:B------:R-:W-:Y:S05]  /*9580*/  BSYNC B1 ;  /* 0x0000000000017941 */ /* 0x000fea0003800000 */
.L_x_181:
        /* <DEDUP_REMOVED lines=12> */
.L_x_184:
[----:B------:R-:W-:Y:S05]  /*9650*/  BSYNC B1 ;  /* 0x0000000000017941 */ /* 0x000fea0003800000 */
.L_x_183:
        /* <DEDUP_REMOVED lines=12> */
.L_x_186:
[----:B------:R-:W-:Y:S05]  /*9720*/  BSYNC B1 ;  /* 0x0000000000017941 */ /* 0x000fea0003800000 */
.L_x_185:
        /* <DEDUP_REMOVED lines=12> */
.L_x_188:
[----:B------:R-:W-:Y:S05]  /*97f0*/  BSYNC B1 ;  /* 0x0000000000017941 */ /* 0x000fea0003800000 */
.L_x_187:
[----:B-----5:R-:W-:Y:S01]  /*9800*/  LOP3.LUT R32, R32, 0xff, RZ, 0xc0, !PT ;  /* 0x000000ff20207812 */ /* 0x020fe200078ec0ff */
[----:B------:R-:W-:Y:S01]  /*9810*/  BSSY B1, `(.L_x_189) ;  /* 0x000000b000017945 */ /* 0x000fe20003800000 */
[----:B------:R-:W-:Y:S02]  /*9820*/  ISETP.LT.OR P3, PT, R42, 0x19, !P0 ;  /* 0x000000192a00780c */ /* 0x000fe40004761670 */
[----:B------:R-:W-:-:S05]  /*9830*/  F2FP.F16.E4M3.UNPACK_B R32, R32 ;  /* 0x00000020ff20723e */ /* 0x000fca00020006ff */
[----:B------:R-:W-:-:S05]  /*9840*/  HADD2.F32 R32, -RZ, R32.H0_H0 ;  /* 0x20000020ff207230 */ /* 0x000fca0000004100 */
[----:B------:R-:W-:-:S04]  /*9850*/  FMUL R32, R32, UR21 ;  /* 0x0000001520207c20 */ /* 0x000fc80008400000 */
[----:B------:R-:W-:Y:S01]  /*9860*/  FFMA R32, R23, UR20, R32 ;  /* 0x0000001417207c23 */ /* 0x000fe20008000020 */
[----:B------:R-:W-:-:S04]  /*9870*/  PRMT R23, RZ, 0x7610, R23 ;  /* 0x00007610ff177816 */ /* 0x000fc80000000017 */
[----:B0-----:R-:W-:-:S05]  /*9880*/  F2FP.SATFINITE.E4M3.F32.PACK_AB_MERGE_C R33, RZ, R32, RZ ;  /* 0x00000020ff21723e */ /* 0x001fca00048070ff */
[----:B------:R0:W-:Y:S01]  /*9890*/  @!P2 STG.E.U8 desc[UR14][R30.64+0x11], R33 ;  /* 0x000011211e00a986 */ /* 0x0001e2000c10110e */
[----:B------:R-:W-:Y:S05]  /*98a0*/  @P3 BRA `(.L_x_190) ;  /* 0x0000000000043947 */ /* 0x000fea0003800000 */
[----:B------:R0:W5:Y:S02]  /*98b0*/  LDG.E.U8 R23, desc[UR14][R24.64+0x18] ;  /* 0x0000180e18177981 */ /* 0x000164000c1e1100 */
.L_x_190:
[----:B------:R-:W-:Y:S05]  /*98c0*/  BSYNC B1 ;  /* 0x0000000000017941 */ /* 0x000fea0003800000 */
.L_x_189:
        /* <DEDUP_REMOVED lines=8> */
[----:B------:R-:W-:-:S05]  /*9950*/  F2FP.SATFINITE.E4M3.F32.PACK_AB_MERGE_C R23, RZ, R23, RZ ;  /* 0x00000017ff17723e */ /* 0x000fca00048070ff */
[----:B------:R0:W-:Y:S01]  /*9960*/  @!P3 STG.E.U8 desc[UR14][R28.64+0x18], R23 ;  /* 0x000018171c00b986 */ /* 0x0001e2000c10110e */
[----:B------:R-:W-:Y:S05]  /*9970*/  @P2 BRA `(.L_x_192) ;  /* 0x0000000000042947 */ /* 0x000fea0003800000 */
[----:B------:R0:W5:Y:S02]  /*9980*/  LDG.E.U8 R22, desc[UR14][R24.64+0x19] ;  /* 0x0000190e18167981 */ /* 0x000164000c1e1100 */
.L_x_192:
[----:B------:R-:W-:Y:S05]  /*9990*/  BSYNC B1 ;  /* 0x0000000000017941 */ /* 0x000fea0003800000 */
.L_x_191:
        /* <DEDUP_REMOVED lines=12> */
.L_x_194:
[----:B------:R-:W-:Y:S05]  /*9a60*/  BSYNC B1 ;  /* 0x0000000000017941 */ /* 0x000fea0003800000 */
.L_x_193:
        /* <DEDUP_REMOVED lines=12> */
.L_x_196:
[----:B------:R-:W-:Y:S05]  /*9b30*/  BSYNC B1 ;  /* 0x0000000000017941 */ /* 0x000fea0003800000 */
.L_x_195:
        /* <DEDUP_REMOVED lines=12> */
.L_x_198:
[----:B------:R-:W-:Y:S05]  /*9c00*/  BSYNC B1 ;  /* 0x0000000000017941 */ /* 0x000fea0003800000 */
.L_x_197:
        /* <DEDUP_REMOVED lines=12> */
.L_x_200:
[----:B------:R-:W-:Y:S05]  /*9cd0*/  BSYNC B1 ;  /* 0x0000000000017941 */ /* 0x000fea0003800000 */
.L_x_199:
        /* <DEDUP_REMOVED lines=12> */
.L_x_202:
[----:B------:R-:W-:Y:S05]  /*9da0*/  BSYNC B1 ;  /* 0x0000000000017941 */ /* 0x000fea0003800000 */
.L_x_201:
        /* <DEDUP_REMOVED lines=12> */
.L_x_204:
[----:B------:R-:W-:Y:S05]  /*9e70*/  BSYNC B1 ;  /* 0x0000000000017941 */ /* 0x000fea0003800000 */
.L_x_203:
        /* <DEDUP_REMOVED lines=12> */
.L_x_206:
[----:B------:R-:W-:Y:S05]  /*9f40*/  BSYNC B1 ;  /* 0x0000000000017941 */ /* 0x000fea0003800000 */
.L_x_205:
        /* <DEDUP_REMOVED lines=12> */
.L_x_208:
[----:B------:R-:W-:Y:S05]  /*a010*/  BSYNC B1 ;  /* 0x0000000000017941 */ /* 0x000fea0003800000 */
.L_x_207:
        /* <DEDUP_REMOVED lines=12> */
.L_x_210:
[----:B------:R-:W-:Y:S05]  /*a0e0*/  BSYNC B1 ;  /* 0x0000000000017941 */ /* 0x000fea0003800000 */
.L_x_209:
        /* <DEDUP_REMOVED lines=12> */
.L_x_212:
[----:B------:R-:W-:Y:S05]  /*a1b0*/  BSYNC B1 ;  /* 0x0000000000017941 */ /* 0x000fea0003800000 */
.L_x_211:
        /* <DEDUP_REMOVED lines=12> */
.L_x_214:
[----:B------:R-:W-:Y:S05]  /*a280*/  BSYNC B1 ;  /* 0x0000000000017941 */ /* 0x000fea0003800000 */
.L_x_213:
        /* <DEDUP_REMOVED lines=12> */
.L_x_216:
[----:B------:R-:W-:Y:S05]  /*a350*/  BSYNC B1 ;  /* 0x0000000000017941 */ /* 0x000fea0003800000 */
.L_x_215:
        /* <DEDUP_REMOVED lines=12> */
.L_x_218:
[----:B------:R-:W-:Y:S05]  /*a420*/  BSYNC B1 ;  /* 0x0000000000017941 */ /* 0x000fea0003800000 */
.L_x_217:
        /* <DEDUP_REMOVED lines=12> */
.L_x_220:
[----:B------:R-:W-:Y:S05]  /*a4f0*/  BSYNC B1 ;  /* 0x0000000000017941 */ /* 0x000fea0003800000 */
.L_x_219:
        /* <DEDUP_REMOVED lines=12> */
.L_x_222:
[----:B------:R-:W-:Y:S05]  /*a5c0*/  BSYNC B1 ;  /* 0x0000000000017941 */ /* 0x000fea0003800000 */
.L_x_221:
        /* <DEDUP_REMOVED lines=12> */
.L_x_224:
[----:B------:R-:W-:Y:S05]  /*a690*/  BSYNC B1 ;  /* 0x0000000000017941 */ /* 0x000fea0003800000 */
.L_x_223:
        /* <DEDUP_REMOVED lines=12> */
.L_x_226:
[----:B------:R-:W-:Y:S05]  /*a760*/  BSYNC B1 ;  /* 0x0000000000017941 */ /* 0x000fea0003800000 */
.L_x_225:
        /* <DEDUP_REMOVED lines=12> */
.L_x_228:
[----:B------:R-:W-:Y:S05]  /*a830*/  BSYNC B1 ;  /* 0x0000000000017941 */ /* 0x000fea0003800000 */
.L_x_227:
        /* <DEDUP_REMOVED lines=12> */
.L_x_230:
[----:B------:R-:W-:Y:S05]  /*a900*/  BSYNC B1 ;  /* 0x0000000000017941 */ /* 0x000fea0003800000 */
.L_x_229:
        /* <DEDUP_REMOVED lines=12> */
.L_x_232:
[----:B------:R-:W-:Y:S05]  /*a9d0*/  BSYNC B1 ;  /* 0x0000000000017941 */ /* 0x000fea0003800000 */
.L_x_231:
[----:B-----5:R-:W-:Y:S01]  /*a9e0*/  LOP3.LUT R2, R2, 0xff, RZ, 0xc0, !PT ;  /* 0x000000ff02027812 */ /* 0x020fe200078ec0ff */
[----:B------:R-:W-:Y:S01]  /*a9f0*/  BSSY B1, `(.L_x_233) ;  /* 0x000000b000017945 */ /* 0x000fe20003800000 */
[----:B------:R-:W-:Y:S02]  /*aa00*/  ISETP.LT.OR P3, PT, R42, 0x41, !P1 ;  /* 0x000000412a00780c */ /* 0x000fe40004f61670 */
[----:B------:R-:W-:-:S05]  /*aa10*/  F2FP.F16.E4M3.UNPACK_B R2, R2 ;  /* 0x00000002ff02723e */ /* 0x000fca00020006ff */
[----:B------:R-:W-:-:S05]  /*aa20*/  HADD2.F32 R2, -RZ, R2.H0_H0 ;  /* 0x20000002ff027230 */ /* 0x000fca0000004100 */
[----:B0-----:R-:W-:-:S04]  /*aa30*/  FMUL R3, R2, UR21 ;  /* 0x0000001502037c20 */ /* 0x001fc80008400000 */
[----:B------:R-:W-:Y:S01]  /*aa40*/  FFMA R3, R0, UR20, R3 ;  /* 0x0000001400037c23 */ /* 0x000fe20008000003 */
[----:B------:R-:W-:-:S04]  /*aa50*/  PRMT R0, RZ, 0x7610, R0 ;  /* 0x00007610ff007816 */ /* 0x000fc80000000000 */
[----:B------:R-:W-:-:S05]  /*aa60*/  F2FP.SATFINITE.E4M3.F32.PACK_AB_MERGE_C R3, RZ, R3, RZ ;  /* 0x00000003ff03723e */ /* 0x000fca00048070ff */
[----:B------:R0:W-:Y:S01]  /*aa70*/  @!P2 STG.E.U8 desc[UR14][R28.64+0x41], R3 ;  /* 0x000041031c00a986 */ /* 0x0001e2000c10110e */
[----:B------:R-:W-:Y:S05]  /*aa80*/  @P3 BRA `(.L_x_234) ;  /* 0x0000000000043947 */ /* 0x000fea0003800000 */
[----:B------:R0:W5:Y:S02]  /*aa90*/  LDG.E.U8 R0, desc[UR14][R26.64+0x40] ;  /* 0x0000400e1a007981 */ /* 0x000164000c1e1100 */
.L_x_234:
[----:B------:R-:W-:Y:S05]  /*aaa0*/  BSYNC B1 ;  /* 0x0000000000017941 */ /* 0x000fea0003800000 */
.L_x_233:
[----:B------:R-:W2:Y:S01]  /*aab0*/  LDL.LU R2, [R1] ;  /* 0x0000000001027983 */ /* 0x000ea20000300800 */
[----:B-----5:R-:W-:Y:S01]  /*aac0*/  LOP3.LUT R0, R0, 0xff, RZ, 0xc0, !PT ;  /* 0x000000ff00007812 */ /* 0x020fe200078ec0ff */
[----:B------:R-:W-:Y:S01]  /*aad0*/  BSSY B1, `(.L_x_235) ;  /* 0x000000b000017945 */ /* 0x000fe20003800000 */
[----:B------:R-:W-:Y:S02]  /*aae0*/  ISETP.LT.OR P2, PT, R42, 0x42, !P1 ;  /* 0x000000422a00780c */ /* 0x000fe40004f41670 */
[----:B------:R-:W-:-:S05]  /*aaf0*/  F2FP.F16.E4M3.UNPACK_B R0, R0 ;  /* 0x00000000ff00723e */ /* 0x000fca00020006ff */
[----:B------:R-:W-:-:S05]  /*ab00*/  HADD2.F32 R0, -RZ, R0.H0_H0 ;  /* 0x20000000ff007230 */ /* 0x000fca0000004100 */
[----:B------:R-:W-:-:S04]  /*ab10*/  FMUL R0, R0, UR21 ;  /* 0x0000001500007c20 */ /* 0x000fc80008400000 */
[----:B--2---:R-:W-:-:S05]  /*ab20*/  FFMA R0, R2, UR20, R0 ;  /* 0x0000001402007c23 */ /* 0x004fca0008000000 */
[----:B0-----:R-:W-:Y:S02]  /*ab30*/  F2FP.SATFINITE.E4M3.F32.PACK_AB_MERGE_C R3, RZ, R0, RZ ;  /* 0x00000000ff03723e */ /* 0x001fe400048070ff */
[----:B------:R-:W-:-:S03]  /*ab40*/  PRMT R0, RZ, 0x7610, R0 ;  /* 0x00007610ff007816 */ /* 0x000fc60000000000 */
[----:B------:R0:W-:Y:S01]  /*ab50*/  @!P3 STG.E.U8 desc[UR14][R30.64+0x40], R3 ;  /* 0x000040031e00b986 */ /* 0x0001e2000c10110e */
[----:B------:R-:W-:Y:S05]  /*ab60*/  @P2 BRA `(.L_x_236) ;  /* 0x0000000000042947 */ /* 0x000fea0003800000 */
[----:B------:R2:W5:Y:S02]  /*ab70*/  LDG.E.U8 R0, desc[UR14][R26.64+0x41] ;  /* 0x0000410e1a007981 */ /* 0x000564000c1e1100 */
.L_x_236:
[----:B------:R-:W-:Y:S05]  /*ab80*/  BSYNC B1 ;  /* 0x0000000000017941 */ /* 0x000fea0003800000 */
.L_x_235:
[----:B------:R-:W3:Y:S01]  /*ab90*/  LDL.LU R2, [R1+0x4] ;  /* 0x0000040001027983 */ /* 0x000ee20000300800 */
[----:B-----5:R-:W-:Y:S01]  /*aba0*/  LOP3.LUT R0, R0, 0xff, RZ, 0xc0, !PT ;  /* 0x000000ff00007812 */ /* 0x020fe200078ec0ff */
[----:B------:R-:W-:Y:S01]  /*abb0*/  BSSY B1, `(.L_x_237) ;  /* 0x000000b000017945 */ /* 0x000fe20003800000 */
[----:B------:R-:W-:Y:S02]  /*abc0*/  ISETP.LT.OR P3, PT, R42, 0x49, !P0 ;  /* 0x000000492a00780c */ /* 0x000fe40004761670 */
[----:B------:R-:W-:-:S05]  /*abd0*/  F2FP.F16.E4M3.UNPACK_B R0, R0 ;  /* 0x00000000ff00723e */ /* 0x000fca00020006ff */
[----:B------:R-:W-:-:S05]  /*abe0*/  HADD2.F32 R0, -RZ, R0.H0_H0 ;  /* 0x20000000ff007230 */ /* 0x000fca0000004100 */
[----:B------:R-:W-:-:S04]  /*abf0*/  FMUL R0, R0, UR21 ;  /* 0x0000001500007c20 */ /* 0x000fc80008400000 */
[----:B---3--:R-:W-:-:S05]  /*ac00*/  FFMA R0, R2, UR20, R0 ;  /* 0x0000001402007c23 */ /* 0x008fca0008000000 */
[----:B0-----:R-:W-:Y:S02]  /*ac10*/  F2FP.SATFINITE.E4M3.F32.PACK_AB_MERGE_C R3, RZ, R0, RZ ;  /* 0x00000000ff03723e */ /* 0x001fe400048070ff */
[----:B------:R-:W-:-:S03]  /*ac20*/  PRMT R0, RZ, 0x7610, R0 ;  /* 0x00007610ff007816 */ /* 0x000fc60000000000 */
[----:B------:R0:W-:Y:S01]  /*ac30*/  @!P2 STG.E.U8 desc[UR14][R30.64+0x41], R3 ;  /* 0x000041031e00a986 */ /* 0x0001e2000c10110e */
[----:B------:R-:W-:Y:S05]  /*ac40*/  @P3 BRA `(.L_x_238) ;  /* 0x0000000000043947 */ /* 0x000fea0003800000 */
[----:B------:R3:W5:Y:S02]  /*ac50*/  LDG.E.U8 R0, desc[UR14][R24.64+0x48] ;  /* 0x0000480e18007981 */ /* 0x000764000c1e1100 */
.L_x_238:
[----:B------:R-:W-:Y:S05]  /*ac60*/  BSYNC B1 ;  /* 0x0000000000017941 */ /* 0x000fea0003800000 */
.L_x_237:
[----:B------:R-:W2:Y:S01]  /*ac70*/  LDL.LU R2, [R1+0x8] ;  /* 0x0000080001027983 */ /* 0x000ea20000300800 */
        /* <DEDUP_REMOVED lines=12> */
.L_x_240:
[----:B------:R-:W-:Y:S05]  /*ad40*/  BSYNC B1 ;  /* 0x0000000000017941 */ /* 0x000fea0003800000 */
.L_x_239:
        /* <DEDUP_REMOVED lines=13> */
.L_x_242:
[----:B------:R-:W-:Y:S05]  /*ae20*/  BSYNC B1 ;  /* 0x0000000000017941 */ /* 0x000fea0003800000 */
.L_x_241:
        /* <DEDUP_REMOVED lines=13> */
.L_x_244:
[----:B------:R-:W-:Y:S05]  /*af00*/  BSYNC B1 ;  /* 0x0000000000017941 */ /* 0x000fea0003800000 */
.L_x_243:
        /* <DEDUP_REMOVED lines=13> */
.L_x_246:
[----:B------:R-:W-:Y:S05]  /*afe0*/  BSYNC B1 ;  /* 0x0000000000017941 */ /* 0x000fea0003800000 */
.L_x_245:
        /* <DEDUP_REMOVED lines=13> */
.L_x_248:
[----:B------:R-:W-:Y:S05]  /*b0c0*/  BSYNC B1 ;  /* 0x0000000000017941 */ /* 0x000fea0003800000 */
.L_x_247:
        /* <DEDUP_REMOVED lines=13> */
.L_x_250:
[----:B------:R-:W-:Y:S05]  /*b1a0*/  BSYNC B1 ;  /* 0x0000000000017941 */ /* 0x000fea0003800000 */
.L_x_249:
        /* <DEDUP_REMOVED lines=13> */
.L_x_252:
[----:B------:R-:W-:Y:S05]  /*b280*/  BSYNC B1 ;  /* 0x0000000000017941 */ /* 0x000fea0003800000 */
.L_x_251:
        /* <DEDUP_REMOVED lines=13> */
.L_x_254:
[----:B------:R-:W-:Y:S05]  /*b360*/  BSYNC B1 ;  /* 0x0000000000017941 */ /* 0x000fea0003800000 */
.L_x_253:
        /* <DEDUP_REMOVED lines=13> */
.L_x_256:
[----:B------:R-:W-:Y:S05]  /*b440*/  BSYNC B1 ;  /* 0x0000000000017941 */ /* 0x000fea0003800000 */
.L_x_255:
        /* <DEDUP_REMOVED lines=13> */
.L_x_258:
[----:B------:R-:W-:Y:S05]  /*b520*/  BSYNC B1 ;  /* 0x0000000000017941 */ /* 0x000fea0003800000 */
.L_x_257:
        /* <DEDUP_REMOVED lines=13> */
.L_x_260:
[----:B------:R-:W-:Y:S05]  /*b600*/  BSYNC B1 ;  /* 0x0000000000017941 */ /* 0x000fea0003800000 */
.L_x_259:
        /* <DEDUP_REMOVED lines=13> */
.L_x_262:
[----:B------:R-:W-:Y:S05]  /*b6e0*/  BSYNC B1 ;  /* 0x0000000000017941 */ /* 0x000fea0003800000 */
.L_x_261:
        /* <DEDUP_REMOVED lines=13> */
.L_x_264:
[----:B------:R-:W-:Y:S05]  /*b7c0*/  BSYNC B1 ;  /* 0x0000000000017941 */ /* 0x000fea0003800000 */
.L_x_263:
        /* <DEDUP_REMOVED lines=13> */
.L_x_266:
[----:B------:R-:W-:Y:S05]  /*b8a0*/  BSYNC B1 ;  /* 0x0000000000017941 */ /* 0x000fea0003800000 */
.L_x_265:
        /* <DEDUP_REMOVED lines=13> */
.L_x_268:
[----:B------:R-:W-:Y:S05]  /*b980*/  BSYNC B1 ;  /* 0x0000000000017941 */ /* 0x000fea0003800000 */
.L_x_267:
        /* <DEDUP_REMOVED lines=13> */
.L_x_270:
[----:B------:R-:W-:Y:S05]  /*ba60*/  BSYNC B1 ;  /* 0x0000000000017941 */ /* 0x000fea0003800000 */
.L_x_269:
        /* <DEDUP_REMOVED lines=13> */
.L_x_272:
[----:B------:R-:W-:Y:S05]  /*bb40*/  BSYNC B1 ;  /* 0x0000000000017941 */ /* 0x000fea0003800000 */
.L_x_271:
        /* <DEDUP_REMOVED lines=13> */
.L_x_274:
[----:B------:R-:W-:Y:S05]  /*bc20*/  BSYNC B1 ;  /* 0x0000000000017941 */ /* 0x000fea0003800000 */
.L_x_273:
        /* <DEDUP_REMOVED lines=13> */
.L_x_276:
[----:B------:R-:W-:Y:S05]  /*bd00*/  BSYNC B1 ;  /* 0x0000000000017941 */ /* 0x000fea0003800000 */
.L_x_275:
        /* <DEDUP_REMOVED lines=13> */
.L_x_278:
[----:B------:R-:W-:Y:S05]  /*bde0*/  BSYNC B1 ;  /* 0x0000000000017941 */ /* 0x000fea0003800000 */
.L_x_277:
        /* <DEDUP_REMOVED lines=13> */
.L_x_280:
[----:B------:R-:W-:Y:S05]  /*bec0*/  BSYNC B1 ;  /* 0x0000000000017941 */ /* 0x000fea0003800000 */
.L_x_279:
        /* <DEDUP_REMOVED lines=13> */
.L_x_282:
[----:B------:R-:W-:Y:S05]  /*bfa0*/  BSYNC B1 ;  /* 0x0000000000017941 */ /* 0x000fea0003800000 */
.L_x_281:
        /* <DEDUP_REMOVED lines=13> */
.L_x_284:
[----:B------:R-:W-:Y:S05]  /*c080*/  BSYNC B1 ;  /* 0x0000000000017941 */ /* 0x000fea0003800000 */
.L_x_283:
        /* <DEDUP_REMOVED lines=13> */
.L_x_286:
[----:B------:R-:W-:Y:S05]  /*c160*/  BSYNC B1 ;  /* 0x0000000000017941 */ /* 0x000fea0003800000 */
.L_x_285:
        /* <DEDUP_REMOVED lines=13> */
.L_x_288:
[----:B------:R-:W-:Y:S05]  /*c240*/  BSYNC B1 ;  /* 0x0000000000017941 */ /* 0x000fea0003800000 */
.L_x_287:
        /* <DEDUP_REMOVED lines=13> */
.L_x_290:
[----:B------:R-:W-:Y:S05]  /*c320*/  BSYNC B1 ;  /* 0x0000000000017941 */ /* 0x000fea0003800000 */
.L_x_289:
        /* <DEDUP_REMOVED lines=13> */
.L_x_292:
[----:B------:R-:W-:Y:S05]  /*c400*/  BSYNC B1 ;  /* 0x0000000000017941 */ /* 0x000fea0003800000 */
.L_x_291:
[----:B------:R-:W-:Y:S05]  /*c410*/  @P1 BRA `(.L_x_293) ;  /* 0x0000002000ac1947 */ /* 0x000fea0003800000 */
[----:B------:R-:W2:Y:S01]  /*c420*/  LDL.LU R2, [R1+0x74] ;  /* 0x0000740001027983 */ /* 0x000ea20000300800 */
[----:B-----5:R-:W-:-:S04]  /*c430*/  LOP3.LUT R0, R0, 0xff, RZ, 0xc0, !PT ;  /* 0x000000ff00007812 */ /* 0x020fc800078ec0ff */
[----:B------:R-:W-:-:S05]  /*c440*/  F2FP.F16.E4M3.UNPACK_B R0, R0 ;  /* 0x00000000ff00723e */ /* 0x000fca00020006ff */
[----:B------:R-:W-:-:S05]  /*c450*/  HADD2.F32 R0, -RZ, R0.H0_H0 ;  /* 0x20000000ff007230 */ /* 0x000fca0000004100 */
[----:B------:R-:W-:-:S04]  /*c460*/  FMUL R0, R0, UR21 ;  /* 0x0000001500007c20 */ /* 0x000fc80008400000 */
[----:B--2---:R-:W-:-:S05]  /*c470*/  FFMA R0, R2, UR20, R0 ;  /* 0x0000001402007c23 */ /* 0x004fca0008000000 */
[----:B0-----:R-:W-:-:S05]  /*c480*/  F2FP.SATFINITE.E4M3.F32.PACK_AB_MERGE_C R3, RZ, R0, RZ ;  /* 0x00000000ff03723e */ /* 0x001fca00048070ff */
[----:B------:R0:W-:Y:S01]  /*c490*/  STG.E.U8 desc[UR14][R30.64+0x79], R3 ;  /* 0x000079031e007986 */ /* 0x0001e2000c10110e */
[----:B------:R-:W-:Y:S05]  /*c4a0*/  BRA `(.L_x_293) ;  /* 0x0000002000887947 */ /* 0x000fea0003800000 */
.L_x_36:
[C---:B------:R-:W-:Y:S01]  /*c4b0*/  ISETP.GE.AND P3, PT, R41.reuse, 0x1, PT ;  /* 0x000000012900780c */ /* 0x040fe20003f66270 */
[----:B------:R-:W2:Y:S01]  /*c4c0*/  LDL.LU R227, [R1+0x10] ;  /* 0x0000100001e37983 */ /* 0x000ea20000300800 */
[----:B------:R-:W-:Y:S01]  /*c4d0*/  ISETP.GE.AND P2, PT, R41, 0x9, PT ;  /* 0x000000092900780c */ /* 0x000fe20003f46270 */
[----:B------:R-:W-:Y:S01]  /*c4e0*/  FMUL R225, R225, UR20 ;  /* 0x00000014e1e17c20 */ /* 0x000fe20008400000 */
[----:B------:R-:W-:Y:S01]  /*c4f0*/  ISETP.LT.OR P0, PT, R42, 0x1, !P3 ;  /* 0x000000012a00780c */ /* 0x000fe20005f01670 */
[----:B------:R-:W-:Y:S01]  /*c500*/  FMUL R226, R226, UR20 ;  /* 0x00000014e2e27c20 */ /* 0x000fe20008400000 */
[C---:B------:R-:W-:Y:S01]  /*c510*/  ISETP.LT.OR P1, PT, R42.reuse, 0x2, !P3 ;  /* 0x000000022a00780c */ /* 0x040fe20005f21670 */
[----:B------:R-:W-:Y:S01]  /*c520*/  FMUL R223, R223, UR20 ;  /* 0x00000014dfdf7c20 */ /* 0x000fe20008400000 */
[----:B------:R-:W-:Y:S01]  /*c530*/  ISETP.LT.OR P6, PT, R42, 0x2, !P2 ;  /* 0x000000022a00780c */ /* 0x000fe200057c1670 */
[----:B------:R-:W-:Y:S01]  /*c540*/  FMUL R224, R224, UR20 ;  /* 0x00000014e0e07c20 */ /* 0x000fe20008400000 */
[----:B------:R-:W-:-:S02]  /*c550*/  F2FP.SATFINITE.E4M3.F32.PACK_AB_MERGE_C R33, RZ, R226, RZ ;  /* 0x000000e2ff21723e */ /* 0x000fc400048070ff */
[----:B------:R-:W-:Y:S01]  /*c560*/  F2FP.SATFINITE.E4M3.F32.PACK_AB_MERGE_C R225, RZ, R225, RZ ;  /* 0x000000e1ffe1723e */ /* 0x000fe200048070ff */
[----:B------:R-:W-:Y:S01]  /*c570*/  FMUL R222, R222, UR20 ;  /* 0x00000014dede7c20 */ /* 0x000fe20008400000 */
[C---:B------:R-:W-:Y:S01]  /*c580*/  ISETP.LT.OR P5, PT, R42.reuse, 0x1, !P2 ;  /* 0x000000012a00780c */ /* 0x040fe200057a1670 */
[----:B------:R-:W-:Y:S01]  /*c590*/  FMUL R221, R221, UR20 ;  /* 0x00000014dddd7c20 */ /* 0x000fe20008400000 */
[----:B------:R-:W-:Y:S01]  /*c5a0*/  F2FP.SATFINITE.E4M3.F32.PACK_AB_MERGE_C R223, RZ, R223, RZ ;  /* 0x000000dfffdf723e */ /* 0x000fe200048070ff */
[----:B------:R0:W-:Y:S01]  /*c5b0*/  @!P0 STG.E.U8 desc[UR14][R24.64], R33 ;  /* 0x0000002118008986 */ /* 0x0001e2000c10110e */
[----:B------:R-:W-:-:S03]  /*c5c0*/  ISETP.LT.OR P0, PT, R42, 0x9, !P3 ;  /* 0x000000092a00780c */ /* 0x000fc60005f01670 */
[----:B------:R-:W-:Y:S01]  /*c5d0*/  @!P1 STG.E.U8 desc[UR14][R24.64+0x1], R225 ;  /* 0x000001e118009986 */ /* 0x000fe2000c10110e */
[----:B------:R-:W-:-:S03]  /*c5e0*/  ISETP.LT.OR P1, PT, R42, 0xa, !P3 ;  /* 0x0000000a2a00780c */ /* 0x000fc60005f21670 */
[----:B------:R-:W-:Y:S01]  /*c5f0*/  @!P6 STG.E.U8 desc[UR14][R26.64+0x1], R223 ;  /* 0x000001df1a00e986 */ /* 0x000fe2000c10110e */
[----:B------:R-:W-:Y:S01]  /*c600*/  ISETP.LT.OR P6, PT, R42, 0xa, !P2 ;  /* 0x0000000a2a00780c */ /* 0x000fe200057c1670 */
[----:B------:R-:W-:Y:S01]  /*c610*/  FMUL R219, R219, UR20 ;  /* 0x00000014dbdb7c20 */ /* 0x000fe20008400000 */
[----:B------:R-:W-:Y:S01]  /*c620*/  F2FP.SATFINITE.E4M3.F32.PACK_AB_MERGE_C R35, RZ, R224, RZ ;  /* 0x000000e0ff23723e */ /* 0x000fe200048070ff */
[----:B------:R-:W-:Y:S01]  /*c630*/  FMUL R220, R220, UR20 ;  /* 0x00000014dcdc7c20 */ /* 0x000fe20008400000 */
[----:B0-----:R-:W-:Y:S01]  /*c640*/  F2FP.SATFINITE.E4M3.F32.PACK_AB_MERGE_C R33, RZ, R222, RZ ;  /* 0x000000deff21723e */ /* 0x001fe200048070ff */
[----:B------:R-:W-:Y:S01]  /*c650*/  FMUL R218, R218, UR20 ;  /* 0x00000014dada7c20 */ /* 0x000fe20008400000 */
[----:B------:R-:W-:Y:S01]  /*c660*/  F2FP.SATFINITE.E4M3.F32.PACK_AB_MERGE_C R221, RZ, R221, RZ ;  /* 0x000000ddffdd723e */ /* 0x000fe200048070ff */
[----:B------:R0:W-:Y:S01]  /*c670*/  @!P5 STG.E.U8 desc[UR14][R26.64], R35 ;  /* 0x000000231a00d986 */ /* 0x0001e2000c10110e */
[C---:B------:R-:W-:Y:S02]  /*c680*/  ISETP.LT.OR P5, PT, R42.reuse, 0x9, !P2 ;  /* 0x000000092a00780c */ /* 0x040fe400057a1670 */
[----:B------:R-:W-:Y:S01]  /*c690*/  F2FP.SATFINITE.E4M3.F32.PACK_AB_MERGE_C R219, RZ, R219, RZ ;  /* 0x000000dbffdb723e */ /* 0x000fe200048070ff */
[----:B------:R3:W-:Y:S01]  /*c6a0*/  @!P0 STG.E.U8 desc[UR14][R24.64+0x8], R33 ;  /* 0x0000082118008986 */ /* 0x0007e2000c10110e */
[----:B------:R-:W-:-:S03]  /*c6b0*/  ISETP.LT.OR P0, PT, R42, 0x11, !P3 ;  /* 0x000000112a00780c */ /* 0x000fc60005f01670 */
[----:B------:R-:W-:Y:S01]  /*c6c0*/  @!P1 STG.E.U8 desc[UR14][R24.64+0x9], R221 ;  /* 0x000009dd18009986 */ /* 0x000fe2000c10110e */
[----:B------:R-:W-:-:S03]  /*c6d0*/  ISETP.LT.OR P1, PT, R42, 0x12, !P3 ;  /* 0x000000122a00780c */ /* 0x000fc60005f21670 */
[----:B------:R-:W-:Y:S01]  /*c6e0*/  @!P6 STG.E.U8 desc[UR14][R26.64+0x9], R219 ;  /* 0x000009db1a00e986 */ /* 0x000fe2000c10110e */
[C---:B------:R-:W-:Y:S01]  /*c6f0*/  ISETP.LT.OR P6, PT, R42.reuse, 0x12, !P2 ;  /* 0x000000122a00780c */ /* 0x040fe200057c1670 */
[----:B------:R-:W-:Y:S01]  /*c700*/  FMUL R217, R217, UR20 ;  /* 0x00000014d9d97c20 */ /* 0x000fe20008400000 */
[----:B0-----:R-:W-:Y:S01]  /*c710*/  F2FP.SATFINITE.E4M3.F32.PACK_AB_MERGE_C R35, RZ, R220, RZ ;  /* 0x000000dcff23723e */ /* 0x001fe200048070ff */
[----:B------:R-:W-:Y:S01]  /*c720*/  FMUL R215, R215, UR20 ;  /* 0x00000014d7d77c20 */ /* 0x000fe20008400000 */
[----:B------:R-:W4:Y:S01]  /*c730*/  LDL.LU R226, [R1+0xc] ;  /* 0x00000c0001e27983 */ /* 0x000f220000300800 */
[----:B---3--:R-:W-:Y:S02]  /*c740*/  F2FP.SATFINITE.E4M3.F32.PACK_AB_MERGE_C R33, RZ, R218, RZ ;  /* 0x000000daff21723e */ /* 0x008fe400048070ff */
[----:B------:R-:W-:Y:S01]  /*c750*/  F2FP.SATFINITE.E4M3.F32.PACK_AB_MERGE_C R217, RZ, R217, RZ ;  /* 0x000000d9ffd9723e */ /* 0x000fe200048070ff */
[----:B------:R0:W-:Y:S01]  /*c760*/  @!P5 STG.E.U8 desc[UR14][R26.64+0x8], R35 ;  /* 0x000008231a00d986 */ /* 0x0001e2000c10110e */
[----:B------:R-:W-:-:S02]  /*c770*/  ISETP.LT.OR P5, PT, R42, 0x11, !P2 ;  /* 0x000000112a00780c */ /* 0x000fc400057a1670 */
[----:B------:R-:W-:Y:S01]  /*c780*/  F2FP.SATFINITE.E4M3.F32.PACK_AB_MERGE_C R215, RZ, R215, RZ ;  /* 0x000000d7ffd7723e */ /* 0x000fe200048070ff */
[----:B------:R-:W3:Y:S01]  /*c790*/  LDL.LU R224, [R1+0x8] ;  /* 0x0000080001e07983 */ /* 0x000ee20000300800 */
[----:B------:R-:W-:-:S03]  /*c7a0*/  FMUL R216, R216, UR20 ;  /* 0x00000014d8d87c20 */ /* 0x000fc60008400000 */
[----:B------:R-:W4:Y:S04]  /*c7b0*/  LDL.LU R225, [R1+0x4] ;  /* 0x0000040001e17983 */ /* 0x000f280000300800 */
[----:B------:R-:W3:Y:S01]  /*c7c0*/  LDL.LU R223, [R1] ;  /* 0x0000000001df7983 */ /* 0x000ee20000300800 */
[----:B0-----:R-:W-:Y:S01]  /*c7d0*/  F2FP.SATFINITE.E4M3.F32.PACK_AB_MERGE_C R35, RZ, R216, RZ ;  /* 0x000000d8ff23723e */ /* 0x001fe200048070ff */
[----:B------:R-:W-:Y:S01]  /*c7e0*/  FMUL R214, R214, UR20 ;  /* 0x00000014d6d67c20 */ /* 0x000fe20008400000 */
[----:B------:R-:W-:Y:S01]  /*c7f0*/  FMUL R213, R213, UR20 ;  /* 0x00000014d5d57c20 */ /* 0x000fe20008400000 */
[----:B------:R0:W-:Y:S01]  /*c800*/  @!P0 STG.E.U8 desc[UR14][R24.64+0x10], R33 ;  /* 0x0000102118008986 */ /* 0x0001e2000c10110e */
[----:B------:R-:W-:Y:S01]  /*c810*/  ISETP.LT.OR P0, PT, R42, 0x19, !P3 ;  /* 0x000000192a00780c */ /* 0x000fe20005f01670 */
[----:B------:R-:W-:Y:S01]  /*c820*/  FMUL R211, R211, UR20 ;  /* 0x00000014d3d37c20 */ /* 0x000fe20008400000 */
[----:B------:R-:W-:Y:S01]  /*c830*/  FMUL R212, R212, UR20 ;  /* 0x00000014d4d47c20 */ /* 0x000fe20008400000 */
[----:B------:R-:W-:Y:S01]  /*c840*/  @!P1 STG.E.U8 desc[UR14][R24.64+0x11], R217 ;  /* 0x000011d918009986 */ /* 0x000fe2000c10110e */
[----:B------:R-:W-:Y:S01]  /*c850*/  ISETP.LT.OR P1, PT, R42, 0x1a, !P3 ;  /* 0x0000001a2a00780c */ /* 0x000fe20005f21670 */
[----:B------:R-:W-:Y:S01]  /*c860*/  FMUL R210, R210, UR20 ;  /* 0x00000014d2d27c20 */ /* 0x000fe20008400000 */
[----:B------:R-:W-:Y:S01]  /*c870*/  F2FP.SATFINITE.E4M3.F32.PACK_AB_MERGE_C R213, RZ, R213, RZ ;  /* 0x000000d5ffd5723e */ /* 0x000fe200048070ff */
[----:B------:R-:W-:Y:S01]  /*c880*/  @!P6 STG.E.U8 desc[UR14][R26.64+0x11], R215 ;  /* 0x000011d71a00e986 */ /* 0x000fe2000c10110e */
[C---:B------:R-:W-:Y:S01]  /*c890*/  ISETP.LT.OR P6, PT, R42.reuse, 0x1a, !P2 ;  /* 0x0000001a2a00780c */ /* 0x040fe200057c1670 */
[----:B------:R-:W-:Y:S01]  /*c8a0*/  FMUL R209, R209, UR20 ;  /* 0x00000014d1d17c20 */ /* 0x000fe20008400000 */
[----:B------:R-:W-:Y:S01]  /*c8b0*/  F2FP.SATFINITE.E4M3.F32.PACK_AB_MERGE_C R211, RZ, R211, RZ ;  /* 0x000000d3ffd3723e */ /* 0x000fe200048070ff */
[----:B------:R1:W-:Y:S01]  /*c8c0*/  @!P5 STG.E.U8 desc[UR14][R26.64+0x10], R35 ;  /* 0x000010231a00d986 */ /* 0x0003e2000c10110e */
[----:B0-----:R-:W-:Y:S01]  /*c8d0*/  F2FP.SATFINITE.E4M3.F32.PACK_AB_MERGE_C R33, RZ, R214, RZ ;  /* 0x000000d6ff21723e */ /* 0x001fe200048070ff */
[----:B------:R-:W-:Y:S01]  /*c8e0*/  FMUL R207, R207, UR20 ;  /* 0x00000014cfcf7c20 */ /* 0x000fe20008400000 */
[----:B------:R-:W-:Y:S01]  /*c8f0*/  ISETP.LT.OR P5, PT, R42, 0x19, !P2 ;  /* 0x000000192a00780c */ /* 0x000fe200057a1670 */
[----:B------:R-:W-:Y:S01]  /*c900*/  FMUL R208, R208, UR20 ;  /* 0x00000014d0d07c20 */ /* 0x000fe20008400000 */
[----:B------:R-:W-:Y:S01]  /*c910*/  F2FP.SATFINITE.E4M3.F32.PACK_AB_MERGE_C R209, RZ, R209, RZ ;  /* 0x000000d1ffd1723e */ /* 0x000fe200048070ff */
[----:B------:R0:W-:Y:S01]  /*c920*/  @!P0 STG.E.U8 desc[UR14][R24.64+0x18], R33 ;  /* 0x0000182118008986 */ /* 0x0001e2000c10110e */
[----:B------:R-:W-:Y:S01]  /*c930*/  ISETP.LT.OR P0, PT, R42, 0x21, !P3 ;  /* 0x000000212a00780c */ /* 0x000fe20005f01670 */
[----:B------:R-:W-:Y:S01]  /*c940*/  FMUL R206, R206, UR20 ;  /* 0x00000014cece7c20 */ /* 0x000fe20008400000 */
[----:B------:R-:W-:Y:S01]  /*c950*/  F2FP.SATFINITE.E4M3.F32.PACK_AB_MERGE_C R207, RZ, R207, RZ ;  /* 0x000000cfffcf723e */ /* 0x000fe200048070ff */
[----:B------:R-:W-:Y:S01]  /*c960*/  @!P1 STG.E.U8 desc[UR14][R24.64+0x19], R213 ;  /* 0x000019d518009986 */ /* 0x000fe2000c10110e */
[C---:B------:R-:W-:Y:S01]  /*c970*/  ISETP.LT.OR P1, PT, R42.reuse, 0x22, !P3 ;  /* 0x000000222a00780c */ /* 0x040fe20005f21670 */
[----:B------:R-:W-:Y:S01]  /*c980*/  FMUL R205, R205, UR20 ;  /* 0x00000014cdcd7c20 */ /* 0x000fe20008400000 */
[----:B-1----:R-:W-:Y:S01]  /*c990*/  F2FP.SATFINITE.E4M3.F32.PACK_AB_MERGE_C R35, RZ, R212, RZ ;  /* 0x000000d4ff23723e */ /* 0x002fe200048070ff */
[----:B------:R-:W-:Y:S01]  /*c9a0*/  @!P6 STG.E.U8 desc[UR14][R26.64+0x19], R211 ;  /* 0x000019d31a00e986 */ /* 0x000fe2000c10110e */
[----:B------:R-:W-:Y:S01]  /*c9b0*/  ISETP.LT.OR P6, PT, R42, 0x22, !P2 ;  /* 0x000000222a00780c */ /* 0x000fe200057c1670 */
        /* <DEDUP_REMOVED lines=9> */
[C---:B------:R-:W-:Y:S01]  /*ca50*/  ISETP.LT.OR P0, PT, R42.reuse, 0x29, !P3 ;  /* 0x000000292a00780c */ /* 0x040fe20005f01670 */
[----:B------:R-:W-:Y:S01]  /*ca60*/  FMUL R201, R201, UR20 ;  /* 0x00000014c9c97c20 */ /* 0x000fe20008400000 */
[----:B------:R-:W-:Y:S01]  /*ca70*/  FMUL R199, R199, UR20 ;  /* 0x00000014c7c77c20 */ /* 0x000fe20008400000 */
[----:B------:R-:W-:Y:S01]  /*ca80*/  @!P1 STG.E.U8 desc[UR14][R24.64+0x21], R209 ;  /* 0x000021d118009986 */ /* 0x000fe2000c10110e */
[----:B------:R-:W-:Y:S01]  /*ca90*/  ISETP.LT.OR P1, PT, R42, 0x2a, !P3 ;  /* 0x0000002a2a00780c */ /* 0x000fe20005f21670 */
        /* <DEDUP_REMOVED lines=9> */
[C---:B------:R-:W-:Y:S01]  /*cb30*/  ISETP.LT.OR P5, PT, R42.reuse, 0x29, !P2 ;  /* 0x000000292a00780c */ /* 0x040fe200057a1670 */
[----:B------:R-:W-:Y:S01]  /*cb40*/  FMUL R195, R195, UR20 ;  /* 0x00000014c3c37c20 */ /* 0x000fe20008400000 */
[----:B------:R-:W-:Y:S01]  /*cb50*/  F2FP.SATFINITE.E4M3.F32.PACK_AB_MERGE_C R199, RZ, R199, RZ ;  /* 0x000000c7ffc7723e */ /* 0x000fe200048070ff */
[----:B------:R0:W-:Y:S01]  /*cb60*/  @!P0 STG.E.U8 desc[UR14][R24.64+0x28], R33 ;  /* 0x0000282118008986 */ /* 0x0001e2000c10110e */
[----:B------:R-:W-:Y:S01]  /*cb70*/  ISETP.LT.OR P0, PT, R42, 0x31, !P3 ;  /* 0x000000312a00780c */ /* 0x000fe20005f01670 */
[----:B------:R-:W-:Y:S01]  /*cb80*/  FMUL R196, R196, UR20 ;  /* 0x00000014c4c47c20 */ /* 0x000fe20008400000 */
[----:B------:R-:W-:Y:S01]  /*cb90*/  F2FP.SATFINITE.E4M3.F32.PACK_AB_MERGE_C R197, RZ, R197, RZ ;  /* 0x000000c5ffc5723e */ /* 0x000fe200048070ff */
[----:B------:R-:W-:Y:S01]  /*cba0*/  @!P1 STG.E.U8 desc[UR14][R24.64+0x29], R205 ;  /* 0x000029cd18009986 */ /* 0x000fe2000c10110e */
[----:B------:R-:W-:Y:S01]  /*cbb0*/  ISETP.LT.OR P1, PT, R42, 0x32, !P3 ;  /* 0x000000322a00780c */ /* 0x000fe20005f21670 */
[----:B------:R-:W-:Y:S01]  /*cbc0*/  FMUL R194, R194, UR20 ;  /* 0x00000014c2c27c20 */ /* 0x000fe20008400000 */
[----:B-1----:R-:W-:Y:S01]  /*cbd0*/  F2FP.SATFINITE.E4M3.F32.PACK_AB_MERGE_C R35, RZ, R204, RZ ;  /* 0x000000ccff23723e */ /* 0x002fe200048070ff */
        /* <DEDUP_REMOVED lines=85> */
[----:B------:R-:W-:Y:S01]  /*d130*/  F2FP.SATFINITE.E4M3.F32.PACK_AB_MERGE_C R171, RZ, R171, RZ ;  /* 0x000000abffab723e */ /* 0x000fe200048070ff */
        /* <DEDUP_REMOVED lines=27> */
[----:B------:R-:W-:Y:S01]  /*d2f0*/  ISETP.LT.OR P5, PT, R42, 0x61, !P3 ;  /* 0x000000612a00780c */ /* 0x000fe20005fa1670 */
[----:B------:R-:W-:Y:S01]  /*d300*/  FMUL R161, R161, UR20 ;  /* 0x00000014a1a17c20 */ /* 0x000fe20008400000 */
[----:B0-----:R-:W-:Y:S01]  /*d310*/  F2FP.SATFINITE.E4M3.F32.PACK_AB_MERGE_C R33, RZ, R178, RZ ;  /* 0x000000b2ff21723e */ /* 0x001fe200048070ff */
[----:B------:R-:W-:Y:S01]  /*d320*/  FMUL R160, R160, UR20 ;  /* 0x00000014a0a07c20 */ /* 0x000fe20008400000 */
[----:B------:R-:W-:Y:S01]  /*d330*/  FMUL R159, R159, UR20 ;  /* 0x000000149f9f7c20 */ /* 0x000fe20008400000 */
[----:B------:R-:W-:Y:S01]  /*d340*/  FMUL R157, R157, UR20 ;  /* 0x000000149d9d7c20 */ /* 0x000fe20008400000 */
[----:B------:R-:W-:Y:S01]  /*d350*/  F2FP.SATFINITE.E4M3.F32.PACK_AB_MERGE_C R161, RZ, R161, RZ ;  /* 0x000000a1ffa1723e */ /* 0x000fe200048070ff */
[----:B------:R-:W-:Y:S01]  /*d360*/  FMUL R158, R158, UR20 ;  /* 0x000000149e9e7c20 */ /* 0x000fe20008400000 */
[----:B------:R-:W-:Y:S01]  /*d370*/  FMUL R156, R156, UR20 ;  /* 0x000000149c9c7c20 */ /* 0x000fe20008400000 */
[----:B------:R-:W-:Y:S01]  /*d380*/  @!P6 STG.E.U8 desc[UR14][R24.64+0x61], R177 ;  /* 0x000061b11800e986 */ /* 0x000fe2000c10110e */
[C---:B------:R-:W-:Y:S01]  /*d390*/  ISETP.LT.OR P6, PT, R42.reuse, 0x69, !P3 ;  /* 0x000000692a00780c */ /* 0x040fe20005fc1670 */
[----:B------:R-:W-:Y:S01]  /*d3a0*/  FMUL R155, R155, UR20 ;  /* 0x000000149b9b7c20 */ /* 0x000fe20008400000 */
[----:B-1----:R-:W-:Y:S01]  /*d3b0*/  F2FP.SATFINITE.E4M3.F32.PACK_AB_MERGE_C R35, RZ, R176, RZ ;  /* 0x000000b0ff23723e */ /* 0x002fe200048070ff */
[----:B------:R0:W-:Y:S01]  /*d3c0*/  @!P5 STG.E.U8 desc[UR14][R24.64+0x60], R33 ;  /* 0x000060211800d986 */ /* 0x0001e2000c10110e */
        /* <DEDUP_REMOVED lines=10> */
[----:B------:R-:W-:Y:S01]  /*d470*/  F2FP.SATFINITE.E4M3.F32.PACK_AB_MERGE_C R155, RZ, R155, RZ ;  /* 0x0000009bff9b723e */ /* 0x000fe200048070ff */
[----:B------:R1:W-:Y:S01]  /*d480*/  @!P6 STG.E.U8 desc[UR14][R24.64+0x68], R37 ;  /* 0x000068251800e986 */ /* 0x0003e2000c10110e */
[C---:B------:R-:W-:Y:S01]  /*d490*/  ISETP.LT.OR P6, PT, R42.reuse, 0x71, !P3 ;  /* 0x000000712a00780c */ /* 0x040fe20005fc1670 */
[----:B------:R-:W-:Y:S01]  /*d4a0*/  FMUL R23, R23, UR20 ;  /* 0x0000001417177c20 */ /* 0x000fe20008400000 */
[----:B0-----:R-:W-:Y:S01]  /*d4b0*/  F2FP.SATFINITE.E4M3.F32.PACK_AB_MERGE_C R33, RZ, R172, RZ ;  /* 0x000000acff21723e */ /* 0x001fe200048070ff */
        /* <DEDUP_REMOVED lines=15> */
[C---:B------:R-:W-:Y:S01]  /*d5b0*/  ISETP.LT.OR P6, PT, R42.reuse, 0x79, !P3 ;  /* 0x000000792a00780c */ /* 0x040fe20005fc1670 */
[----:B------:R-:W-:Y:S01]  /*d5c0*/  FMUL R17, R17, UR20 ;  /* 0x0000001411117c20 */ /* 0x000fe20008400000 */
[----:B------:R-:W-:Y:S01]  /*d5d0*/  ISETP.LT.OR P3, PT, R42, 0x7a, !P3 ;  /* 0x0000007a2a00780c */ /* 0x000fe20005f61670 */
[----:B------:R-:W-:Y:S01]  /*d5e0*/  @!P0 STG.E.U8 desc[UR14][R24.64+0x71], R169 ;  /* 0x000071a918008986 */ /* 0x000fe2000c10110e */
[----:B0-----:R-:W-:Y:S01]  /*d5f0*/  F2FP.SATFINITE.E4M3.F32.PACK_AB_MERGE_C R33, RZ, R168, RZ ;  /* 0x000000a8ff21723e */ /* 0x001fe200048070ff */
[----:B------:R-:W-:Y:S01]  /*d600*/  FMUL R18, R18, UR20 ;  /* 0x0000001412127c20 */ /* 0x000fe20008400000 */
[C---:B------:R-:W-:Y:S01]  /*d610*/  ISETP.GE.AND P0, PT, R41.reuse, 0x89, PT ;  /* 0x000000892900780c */ /* 0x040fe20003f06270 */
[----:B------:R-:W-:Y:S01]  /*d620*/  FMUL R16, R16, UR20 ;  /* 0x0000001410107c20 */ /* 0x000fe20008400000 */
[----:B------:R-:W-:Y:S01]  /*d630*/  F2FP.SATFINITE.E4M3.F32.PACK_AB_MERGE_C R21, RZ, R21, RZ ;  /* 0x00000015ff15723e */ /* 0x000fe200048070ff */
[----:B------:R0:W-:Y:S01]  /*d640*/  @!P1 STG.E.U8 desc[UR14][R26.64+0x70], R33 ;  /* 0x000070211a009986 */ /* 0x0001e2000c10110e */
[----:B------:R-:W-:Y:S01]  /*d650*/  ISETP.GE.AND P1, PT, R41, 0x81, PT ;  /* 0x000000812900780c */ /* 0x000fe20003f26270 */
[----:B------:R-:W-:Y:S01]  /*d660*/  FMUL R15, R15, UR20 ;  /* 0x000000140f0f7c20 */ /* 0x000fe20008400000 */
[----:B-1----:R-:W-:Y:S01]  /*d670*/  F2FP.SATFINITE.E4M3.F32.PACK_AB_MERGE_C R35, RZ, R166, RZ ;  /* 0x000000a6ff23723e */ /* 0x002fe200048070ff */
[----:B------:R-:W-:Y:S01]  /*d680*/  @!P5 STG.E.U8 desc[UR14][R26.64+0x71], R167 ;  /* 0x000071a71a00d986 */ /* 0x000fe2000c10110e */
[C---:B------:R-:W-:Y:S01]  /*d690*/  ISETP.LT.OR P5, PT, R42.reuse, 0x79, !P2 ;  /* 0x000000792a00780c */ /* 0x040fe200057a1670 */
[----:B------:R-:W-:Y:S01]  /*d6a0*/  FMUL R13, R13, UR20 ;  /* 0x000000140d0d7c20 */ /* 0x000fe20008400000 */
[C---:B------:R-:W-:Y:S01]  /*d6b0*/  ISETP.LT.OR P2, PT, R42.reuse, 0x7a, !P2 ;  /* 0x0000007a2a00780c */ /* 0x040fe20005741670 */
        /* <DEDUP_REMOVED lines=9> */
[----:B------:R-:W-:Y:S01]  /*d750*/  F2FP.SATFINITE.E4M3.F32.PACK_AB_MERGE_C R17, RZ, R17, RZ ;  /* 0x00000011ff11723e */ /* 0x000fe200048070ff */
[----:B------:R-:W-:Y:S01]  /*d760*/  @!P5 STG.E.U8 desc[UR14][R26.64+0x78], R37 ;  /* 0x000078251a00d986 */ /* 0x000fe2000c10110e */
[C---:B------:R-:W-:Y:S01]  /*d770*/  ISETP.LT.OR P5, PT, R42.reuse, 0x1, !P0 ;  /* 0x000000012a00780c */ /* 0x040fe200047a1670 */
[----:B------:R-:W-:Y:S01]  /*d780*/  FMUL R9, R9, UR20 ;  /* 0x0000001409097c20 */ /* 0x000fe20008400000 */
[----:B------:R-:W-:Y:S01]  /*d790*/  F2FP.SATFINITE.E4M3.F32.PACK_AB_MERGE_C R15, RZ, R15, RZ ;  /* 0x0000000fff0f723e */ /* 0x000fe200048070ff */
[----:B------:R0:W-:Y:S01]  /*d7a0*/  @!P2 STG.E.U8 desc[UR14][R26.64+0x79], R163 ;  /* 0x000079a31a00a986 */ /* 0x0001e2000c10110e */
        /* <DEDUP_REMOVED lines=8> */
[C---:B------:R-:W-:Y:S01]  /*d830*/  ISETP.LT.OR P6, PT, R42.reuse, 0x2, !P0 ;  /* 0x000000022a00780c */ /* 0x040fe200047c1670 */
[----:B------:R-:W-:Y:S01]  /*d840*/  FMUL R7, R7, UR20 ;  /* 0x0000001407077c20 */ /* 0x000fe20008400000 */
[----:B------:R-:W-:Y:S01]  /*d850*/  F2FP.SATFINITE.E4M3.F32.PACK_AB_MERGE_C R11, RZ, R11, RZ ;  /* 0x0000000bff0b723e */ /* 0x000fe200048070ff */
[----:B------:R2:W-:Y:S01]  /*d860*/  @!P5 STG.E.U8 desc[UR14][R30.64], R33 ;  /* 0x000000211e00d986 */ /* 0x0005e2000c10110e */
[----:B------:R-:W-:Y:S01]  /*d870*/  ISETP.LT.OR P5, PT, R42, 0x9, !P0 ;  /* 0x000000092a00780c */ /* 0x000fe200047a1670 */
[----:B------:R-:W-:Y:S01]  /*d880*/  FMUL R5, R5, UR20 ;  /* 0x0000001405057c20 */ /* 0x000fe20008400000 */
[----:B0-----:R-:W-:Y:S01]  /*d890*/  F2FP.SATFINITE.E4M3.F32.PACK_AB_MERGE_C R27, RZ, R156, RZ ;  /* 0x0000009cff1b723e */ /* 0x001fe200048070ff */
[----:B-----5:R-:W-:Y:S01]  /*d8a0*/  FMUL R0, R0, UR20 ;  /* 0x0000001400007c20 */ /* 0x020fe20008400000 */
[----:B------:R-:W-:Y:S01]  /*d8b0*/  F2FP.SATFINITE.E4M3.F32.PACK_AB_MERGE_C R9, RZ, R9, RZ ;  /* 0x00000009ff09723e */ /* 0x000fe200048070ff */
[----:B------:R-:W-:Y:S01]  /*d8c0*/  FMUL R6, R6, UR20 ;  /* 0x0000001406067c20 */ /* 0x000fe20008400000 */
[----:B------:R-:W-:Y:S01]  /*d8d0*/  F2FP.SATFINITE.E4M3.F32.PACK_AB_MERGE_C R7, RZ, R7, RZ ;  /* 0x00000007ff07723e */ /* 0x000fe200048070ff */
[----:B------:R-:W4:Y:S01]  /*d8e0*/  LDL.LU R221, [R1+0x14] ;  /* 0x0000140001dd7983 */ /* 0x000f220000300800 */
[----:B-1----:R-:W-:Y:S01]  /*d8f0*/  F2FP.SATFINITE.E4M3.F32.PACK_AB_MERGE_C R25, RZ, R158, RZ ;  /* 0x0000009eff19723e */ /* 0x002fe200048070ff */
[----:B------:R-:W-:Y:S01]  /*d900*/  FMUL R2, R2, UR20 ;  /* 0x0000001402027c20 */ /* 0x000fe20008400000 */
[----:B------:R-:W-:Y:S01]  /*d910*/  F2FP.SATFINITE.E4M3.F32.PACK_AB_MERGE_C R5, RZ, R5, RZ ;  /* 0x00000005ff05723e */ /* 0x000fe200048070ff */
[----:B------:R-:W-:Y:S01]  /*d920*/  @!P6 STG.E.U8 desc[UR14][R30.64+0x1], R159 ;  /* 0x0000019f1e00e986 */ /* 0x000fe2000c10110e */
[C---:B------:R-:W-:Y:S01]  /*d930*/  ISETP.LT.OR P6, PT, R42.reuse, 0xa, !P0 ;  /* 0x0000000a2a00780c */ /* 0x040fe200047c1670 */
[----:B------:R-:W-:Y:S01]  /*d940*/  FMUL R3, R3, UR20 ;  /* 0x0000001403037c20 */ /* 0x000fe20008400000 */
[----:B--2---:R-:W-:Y:S01]  /*d950*/  F2FP.SATFINITE.E4M3.F32.PACK_AB_MERGE_C R33, RZ, R152, RZ ;  /* 0x00000098ff21723e */ /* 0x004fe200048070ff */
[----:B------:R-:W-:Y:S01]  /*d960*/  @!P2 STG.E.U8 desc[UR14][R28.64+0x9], R157 ;  /* 0x0000099d1c00a986 */ /* 0x000fe2000c10110e */
[----:B------:R-:W-:Y:S01]  /*d970*/  ISETP.LT.OR P2, PT, R42, 0x12, !P1 ;  /* 0x000000122a00780c */ /* 0x000fe20004f41670 */
[----:B------:R-:W-:-:S02]  /*d980*/  FMUL R4, R4, UR20 ;  /* 0x0000001404047c20 */ /* 0x000fc40008400000 */
[----:B------:R0:W-:Y:S01]  /*d990*/  @!P3 STG.E.U8 desc[UR14][R28.64+0x8], R25 ;  /* 0x000008191c00b986 */ /* 0x0001e2000c10110e */
[----:B------:R-:W-:-:S03]  /*d9a0*/  ISETP.LT.OR P3, PT, R42, 0x11, !P1 ;  /* 0x000000112a00780c */ /* 0x000fc60004f61670 */
[----:B------:R1:W-:Y:S01]  /*d9b0*/  @!P5 STG.E.U8 desc[UR14][R30.64+0x8], R27 ;  /* 0x0000081b1e00d986 */ /* 0x0003e2000c10110e */
[----:B------:R-:W-:-:S03]  /*d9c0*/  ISETP.LT.OR P5, PT, R42, 0x11, !P0 ;  /* 0x000000112a00780c */ /* 0x000fc600047a1670 */
[----:B------:R-:W-:Y:S01]  /*d9d0*/  @!P6 STG.E.U8 desc[UR14][R30.64+0x9], R155 ;  /* 0x0000099b1e00e986 */ /* 0x000fe2000c10110e */
[----:B------:R-:W-:-:S03]  /*d9e0*/  ISETP.LT.OR P6, PT, R42, 0x12, !P0 ;  /* 0x000000122a00780c */ /* 0x000fc600047c1670 */
[----:B------:R-:W-:Y:S01]  /*d9f0*/  @!P2 STG.E.U8 desc[UR14][R28.64+0x11], R153 ;  /* 0x000011991c00a986 */ /* 0x000fe2000c10110e */
[----:B------:R-:W-:Y:S02]  /*da00*/  ISETP.LT.OR P2, PT, R42, 0x1a, !P1 ;  /* 0x0000001a2a00780c */ /* 0x000fe40004f41670 */
[----:B0-----:R-:W-:Y:S01]  /*da10*/  F2FP.SATFINITE.E4M3.F32.PACK_AB_MERGE_C R25, RZ, R154, RZ ;  /* 0x0000009aff19723e */ /* 0x001fe200048070ff */
[----:B------:R-:W2:Y:S01]  /*da20*/  LDL.LU R220, [R1+0x18] ;  /* 0x0000180001dc7983 */ /* 0x000ea20000300800 */
[----:B-1----:R-:W-:-:S03]  /*da30*/  F2FP.SATFINITE.E4M3.F32.PACK_AB_MERGE_C R27, RZ, R20, RZ ;  /* 0x00000014ff1b723e */ /* 0x002fc600048070ff */
[----:B------:R0:W-:Y:S01]  /*da40*/  @!P3 STG.E.U8 desc[UR14][R28.64+0x10], R25 ;  /* 0x000010191c00b986 */ /* 0x0001e2000c10110e */
[----:B------:R-:W-:-:S03]  /*da50*/  ISETP.LT.OR P3, PT, R42, 0x19, !P1 ;  /* 0x000000192a00780c */ /* 0x000fc60004f61670 */
[----:B------:R-:W-:Y:S01]  /*da60*/  @!P5 STG.E.U8 desc[UR14][R30.64+0x10], R33 ;  /* 0x000010211e00d986 */ /* 0x000fe2000c10110e */
[----:B------:R-:W-:-:S03]  /*da70*/  ISETP.LT.OR P5, PT, R42, 0x19, !P0 ;  /* 0x000000192a00780c */ /* 0x000fc600047a1670 */
[----:B------:R1:W-:Y:S01]  /*da80*/  @!P6 STG.E.U8 desc[UR14][R30.64+0x11], R23 ;  /* 0x000011171e00e986 */ /* 0x0003e2000c10110e */
[----:B------:R-:W-:-:S03]  /*da90*/  ISETP.LT.OR P6, PT, R42, 0x1a, !P0 ;  /* 0x0000001a2a00780c */ /* 0x000fc600047c1670 */
[----:B------:R3:W-:Y:S01]  /*daa0*/  @!P2 STG.E.U8 desc[UR14][R28.64+0x19], R21 ;  /* 0x000019151c00a986 */ /* 0x0007e2000c10110e */
[C---:B------:R-:W-:Y:S02]  /*dab0*/  ISETP.LT.OR P2, PT, R42.reuse, 0x22, !P1 ;  /* 0x000000222a00780c */ /* 0x040fe40004f41670 */
[----:B0-----:R-:W-:Y:S01]  /*dac0*/  F2FP.SATFINITE.E4M3.F32.PACK_AB_MERGE_C R25, RZ, R22, RZ ;  /* 0x00000016ff19723e */ /* 0x001fe200048070ff */
[----:B------:R-:W2:Y:S04]  /*dad0*/  LDL.LU R222, [R1+0x1c] ;  /* 0x00001c0001de7983 */ /* 0x000ea80000300800 */
[----:B------:R-:W-:Y:S01]  /*dae0*/  @!P3 STG.E.U8 desc[UR14][R28.64+0x18], R25 ;  /* 0x000018191c00b986 */ /* 0x000fe2000c10110e */
[C---:B------:R-:W-:Y:S02]  /*daf0*/  ISETP.LT.OR P3, PT, R42.reuse, 0x21, !P1 ;  /* 0x000000212a00780c */ /* 0x040fe40004f61670 */
[----:B-1----:R-:W-:Y:S01]  /*db00*/  F2FP.SATFINITE.E4M3.F32.PACK_AB_MERGE_C R23, RZ, R18, RZ ;  /* 0x00000012ff17723e */ /* 0x002fe200048070ff */
[----:B------:R-:W-:Y:S01]  /*db10*/  @!P5 STG.E.U8 desc[UR14][R30.64+0x18], R27 ;  /* 0x0000181b1e00d986 */ /* 0x000fe2000c10110e */
[----:B------:R-:W-:-:S02]  /*db20*/  ISETP.LT.OR P5, PT, R42, 0x21, !P0 ;  /* 0x000000212a00780c */ /* 0x000fc400047a1670 */
[----:B---3--:R-:W-:Y:S01]  /*db30*/  F2FP.SATFINITE.E4M3.F32.PACK_AB_MERGE_C R21, RZ, R16, RZ ;  /* 0x00000010ff15723e */ /* 0x008fe200048070ff */
[----:B------:R0:W-:Y:S01]  /*db40*/  @!P6 STG.E.U8 desc[UR14][R30.64+0x19], R19 ;  /* 0x000019131e00e986 */ /* 0x0001e2000c10110e */
[----:B------:R-:W-:-:S03]  /*db50*/  ISETP.LT.OR P6, PT, R42, 0x22, !P0 ;  /* 0x000000222a00780c */ /* 0x000fc600047c1670 */
[----:B------:R1:W-:Y:S01]  /*db60*/  @!P2 STG.E.U8 desc[UR14][R28.64+0x21], R17 ;  /* 0x000021111c00a986 */ /* 0x0003e2000c10110e */
[----:B------:R-:W-:-:S03]  /*db70*/  ISETP.LT.OR P2, PT, R42, 0x2a, !P1 ;  /* 0x0000002a2a00780c */ /* 0x000fc60004f41670 */
[----:B------:R-:W-:Y:S01]  /*db80*/  @!P3 STG.E.U8 desc[UR14][R28.64+0x20], R23 ;  /* 0x000020171c00b986 */ /* 0x000fe2000c10110e */
[----:B------:R-:W-:-:S03]  /*db90*/  ISETP.LT.OR P3, PT, R42, 0x29, !P1 ;  /* 0x000000292a00780c */ /* 0x000fc60004f61670 */
[----:B------:R-:W-:Y:S01]  /*dba0*/  @!P5 STG.E.U8 desc[UR14][R30.64+0x20], R21 ;  /* 0x000020151e00d986 */ /* 0x000fe2000c10110e */
[C---:B------:R-:W-:Y:S02]  /*dbb0*/  ISETP.LT.OR P5, PT, R42.reuse, 0x29, !P0 ;  /* 0x000000292a00780c */ /* 0x040fe400047a1670 */
[----:B0-----:R-:W-:Y:S01]  /*dbc0*/  F2FP.SATFINITE.E4M3.F32.PACK_AB_MERGE_C R19, RZ, R14, RZ ;  /* 0x0000000eff13723e */ /* 0x001fe200048070ff */
[----:B------:R0:W-:Y:S01]  /*dbd0*/  @!P6 STG.E.U8 desc[UR14][R30.64+0x21], R15 ;  /* 0x0000210f1e00e986 */ /* 0x0001e2000c10110e */
[C---:B------:R-:W-:Y:S02]  /*dbe0*/  ISETP.LT.OR P6, PT, R42.reuse, 0x2a, !P0 ;  /* 0x0000002a2a00780c */ /* 0x040fe400047c1670 */
[----:B-1----:R-:W-:Y:S01]  /*dbf0*/  F2FP.SATFINITE.E4M3.F32.PACK_AB_MERGE_C R17, RZ, R12, RZ ;  /* 0x0000000cff11723e */ /* 0x002fe200048070ff */
        /* <DEDUP_REMOVED lines=15> */
[----:B0-----:R-:W-:Y:S02]  /*dcf0*/  F2FP.SATFINITE.E4M3.F32.PACK_AB_MERGE_C R11, RZ, R6, RZ ;  /* 0x00000006ff0b723e */ /* 0x001fe400048070ff */
[C---:B------:R-:W-:Y:S01]  /*dd00*/  ISETP.LT.OR P5, PT, R42.reuse, 0x39, !P0 ;  /* 0x000000392a00780c */ /* 0x040fe200047a1670 */
[----:B------:R0:W-:Y:S01]  /*dd10*/  @!P6 STG.E.U8 desc[UR14][R30.64+0x31], R7 ;  /* 0x000031071e00e986 */ /* 0x0001e2000c10110e */
[----:B-1----:R-:W-:Y:S02]  /*dd20*/  F2FP.SATFINITE.E4M3.F32.PACK_AB_MERGE_C R9, RZ, R4, RZ ;  /* 0x00000004ff09723e */ /* 0x002fe400048070ff */
[C---:B------:R-:W-:Y:S01]  /*dd30*/  ISETP.LT.OR P6, PT, R42.reuse, 0x3a, !P0 ;  /* 0x0000003a2a00780c */ /* 0x040fe200047c1670 */
[----:B------:R1:W-:Y:S04]  /*dd40*/  @!P2 STG.E.U8 desc[UR14][R28.64+0x39], R5 ;  /* 0x000039051c00a986 */ /* 0x0003e8000c10110e */
[----:B------:R3:W-:Y:S01]  /*dd50*/  @!P3 STG.E.U8 desc[UR14][R28.64+0x38], R11 ;  /* 0x0000380b1c00b986 */ /* 0x0007e2000c10110e */
[----:B------:R-:W-:Y:S01]  /*dd60*/  FMUL R4, R227, UR20 ;  /* 0x00000014e3047c20 */ /* 0x000fe20008400000 */
[----:B------:R-:W-:-:S02]  /*dd70*/  ISETP.LT.OR P3, PT, R42, 0x41, !P1 ;  /* 0x000000412a00780c */ /* 0x000fc40004f61670 */
[----:B0-----:R-:W-:Y:S02]  /*dd80*/  F2FP.SATFINITE.E4M3.F32.PACK_AB_MERGE_C R7, RZ, R3, RZ ;  /* 0x00000003ff07723e */ /* 0x001fe400048070ff */
[----:B-1----:R-:W-:Y:S01]  /*dd90*/  F2FP.SATFINITE.E4M3.F32.PACK_AB_MERGE_C R5, RZ, R0, RZ ;  /* 0x00000000ff05723e */ /* 0x002fe200048070ff */
[----:B------:R-:W-:Y:S01]  /*dda0*/  FMUL R0, R223, UR20 ;  /* 0x00000014df007c20 */ /* 0x000fe20008400000 */
[----:B------:R-:W-:Y:S01]  /*ddb0*/  ISETP.LT.OR P2, PT, R42, 0x42, !P1 ;  /* 0x000000422a00780c */ /* 0x000fe20004f41670 */
[----:B------:R-:W2:Y:S01]  /*ddc0*/  LDL.LU R223, [R1+0x20] ;  /* 0x0000200001df7983 */ /* 0x000ea20000300800 */
[----:B---3--:R-:W-:Y:S02]  /*ddd0*/  F2FP.SATFINITE.E4M3.F32.PACK_AB_MERGE_C R11, RZ, R2, RZ ;  /* 0x00000002ff0b723e */ /* 0x008fe400048070ff */
[----:B------:R-:W-:Y:S01]  /*dde0*/  F2FP.SATFINITE.E4M3.F32.PACK_AB_MERGE_C R13, RZ, R0, RZ ;  /* 0x00000000ff0d723e */ /* 0x000fe200048070ff */
[----:B----4-:R-:W-:Y:S01]  /*ddf0*/  FMUL R0, R225, UR20 ;  /* 0x00000014e1007c20 */ /* 0x010fe20008400000 */
[----:B------:R-:W-:Y:S01]  /*de00*/  FMUL R2, R224, UR20 ;  /* 0x00000014e0027c20 */ /* 0x000fe20008400000 */
[----:B------:R-:W3:Y:S04]  /*de10*/  LDL.LU R225, [R1+0x24] ;  /* 0x0000240001e17983 */ /* 0x000ee80000300800 */
[----:B------:R-:W4:Y:S01]  /*de20*/  LDL.LU R224, [R1+0x28] ;  /* 0x0000280001e07983 */ /* 0x000f220000300800 */
[----:B------:R-:W-:-:S03]  /*de30*/  FMUL R3, R226, UR20 ;  /* 0x00000014e2037c20 */ /* 0x000fc60008400000 */
[----:B------:R-:W4:Y:S04]  /*de40*/  LDL.LU R226, [R1+0x2c] ;  /* 0x00002c0001e27983 */ /* 0x000f280000300800 */
[----:B------:R-:W4:Y:S04]  /*de50*/  LDL.LU R227, [R1+0x30] ;  /* 0x0000300001e37983 */ /* 0x000f280000300800 */
[----:B------:R-:W-:Y:S01]  /*de60*/  @!P5 STG.E.U8 desc[UR14][R30.64+0x38], R9 ;  /* 0x000038091e00d986 */ /* 0x000fe2000c10110e */
[----:B------:R-:W-:-:S03]  /*de70*/  ISETP.LT.OR P5, PT, R42, 0x41, !P0 ;  /* 0x000000412a00780c */ /* 0x000fc600047a1670 */
[----:B------:R0:W-:Y:S01]  /*de80*/  @!P6 STG.E.U8 desc[UR14][R30.64+0x39], R7 ;  /* 0x000039071e00e986 */ /* 0x0001e2000c10110e */
[----:B------:R-:W-:-:S03]  /*de90*/  ISETP.LT.OR P6, PT, R42, 0x42, !P0 ;  /* 0x000000422a00780c */ /* 0x000fc600047c1670 */
[----:B------:R-:W-:Y:S01]  /*dea0*/  @!P3 STG.E.U8 desc[UR14][R28.64+0x40], R11 ;  /* 0x0000400b1c00b986 */ /* 0x000fe2000c10110e */
[----:B------:R-:W-:-:S03]  /*deb0*/  ISETP.LT.OR P3, PT, R42, 0x49, !P1 ;  /* 0x000000492a00780c */ /* 0x000fc60004f61670 */
[----:B------:R1:W-:Y:S01]  /*dec0*/  @!P2 STG.E.U8 desc[UR14][R28.64+0x41], R5 ;  /* 0x000041051c00a986 */ /* 0x0003e2000c10110e */
[----:B0-----:R-:W-:-:S03]  /*ded0*/  F2FP.SATFINITE.E4M3.F32.PACK_AB_MERGE_C R7, RZ, R0, RZ ;  /* 0x00000000ff07723e */ /* 0x001fc600048070ff */
[----:B------:R-:W-:Y:S01]  /*dee0*/  @!P5 STG.E.U8 desc[UR14][R30.64+0x40], R13 ;  /* 0x0000400d1e00d986 */ /* 0x000fe2000c10110e */
[C---:B------:R-:W-:Y:S02]  /*def0*/  ISETP.LT.OR P2, PT, R42.reuse, 0x4a, !P1 ;  /* 0x0000004a2a00780c */ /* 0x040fe40004f41670 */
[----:B-1----:R-:W-:Y:S01]  /*df00*/  F2FP.SATFINITE.E4M3.F32.PACK_AB_MERGE_C R5, RZ, R2, RZ ;  /* 0x00000002ff05723e */ /* 0x002fe200048070ff */
[----:B------:R0:W-:Y:S01]  /*df10*/  @!P6 STG.E.U8 desc[UR14][R30.64+0x41], R7 ;  /* 0x000041071e00e986 */ /* 0x0001e2000c10110e */
[C---:B------:R-:W-:Y:S02]  /*df20*/  ISETP.LT.OR P5, PT, R42.reuse, 0x49, !P0 ;  /* 0x000000492a00780c */ /* 0x040fe400047a1670 */
[C---:B------:R-:W-:Y:S01]  /*df30*/  ISETP.LT.OR P6, PT, R42.reuse, 0x4a, !P0 ;  /* 0x0000004a2a00780c */ /* 0x040fe200047c1670 */
[----:B------:R1:W-:Y:S01]  /*df40*/  @!P3 STG.E.U8 desc[UR14][R28.64+0x48], R5 ;  /* 0x000048051c00b986 */ /* 0x0003e2000c10110e */
[----:B------:R-:W-:Y:S02]  /*df50*/  ISETP.LT.OR P3, PT, R42, 0x51, !P1 ;  /* 0x000000512a00780c */ /* 0x000fe40004f61670 */
[----:B------:R-:W-:-:S02]  /*df60*/  F2FP.SATFINITE.E4M3.F32.PACK_AB_MERGE_C R9, RZ, R3, RZ ;  /* 0x00000003ff09723e */ /* 0x000fc400048070ff */
[----:B------:R-:W-:-:S03]  /*df70*/  F2FP.SATFINITE.E4M3.F32.PACK_AB_MERGE_C R11, RZ, R4, RZ ;  /* 0x00000004ff0b723e */ /* 0x000fc600048070ff */
[----:B------:R1:W-:Y:S04]  /*df80*/  @!P2 STG.E.U8 desc[UR14][R28.64+0x49], R9 ;  /* 0x000049091c00a986 */ /* 0x0003e8000c10110e */
[----:B------:R-:W-:Y:S01]  /*df90*/  @!P5 STG.E.U8 desc[UR14][R30.64+0x48], R11 ;  /* 0x0000480b1e00d986 */ /* 0x000fe2000c10110e */
[----:B------:R-:W-:-:S03]  /*dfa0*/  FMUL R0, R221, UR20 ;  /* 0x00000014dd007c20 */ /* 0x000fc60008400000 */
[----:B------:R-:W4:Y:S02]  /*dfb0*/  LDL.LU R221, [R1+0x34] ;  /* 0x0000340001dd7983 */ /* 0x000f240000300800 */
[----:B0-----:R-:W-:-:S05]  /*dfc0*/  F2FP.SATFINITE.E4M3.F32.PACK_AB_MERGE_C R7, RZ, R0, RZ ;  /* 0x00000000ff07723e */ /* 0x001fca00048070ff */
[----:B------:R-:W-:Y:S01]  /*dfd0*/  @!P6 STG.E.U8 desc[UR14][R30.64+0x49], R7 ;  /* 0x000049071e00e986 */ /* 0x000fe2000c10110e */
[----:B--2---:R-:W-:-:S03]  /*dfe0*/  FMUL R2, R220, UR20 ;  /* 0x00000014dc027c20 */ /* 0x004fc60008400000 */
[----:B------:R-:W2:Y:S02]  /*dff0*/  LDL.LU R220, [R1+0x38] ;  /* 0x0000380001dc7983 */ /* 0x000ea40000300800 */
[----:B-1----:R-:W-:-:S05]  /*e000*/  F2FP.SATFINITE.E4M3.F32.PACK_AB_MERGE_C R5, RZ, R2, RZ ;  /* 0x00000002ff05723e */ /* 0x002fca00048070ff */
[----:B------:R0:W-:Y:S01]  /*e010*/  @!P3 STG.E.U8 desc[UR14][R28.64+0x50], R5 ;  /* 0x000050051c00b986 */ /* 0x0001e2000c10110e */
[----:B------:R-:W-:-:S03]  /*e020*/  FMUL R3, R222, UR20 ;  /* 0x00000014de037c20 */ /* 0x000fc60008400000 */
[----:B------:R-:W2:Y:S02]  /*e030*/  LDL.LU R222, [R1+0x3c] ;  /* 0x00003c0001de7983 */ /* 0x000ea40000300800 */
[----:B------:R-:W-:Y:S01]  /*e040*/  F2FP.SATFINITE.E4M3.F32.PACK_AB_MERGE_C R9, RZ, R3, RZ ;  /* 0x00000003ff09723e */ /* 0x000fe200048070ff */
[----:B------:R-:W-:Y:S02]  /*e050*/  FMUL R0, R223, UR20 ;  /* 0x00000014df007c20 */ /* 0x000fe40008400000 */
[----:B------:R-:W2:Y:S03]  /*e060*/  LDL.LU R223, [R1+0x40] ;  /* 0x0000400001df7983 */ /* 0x000ea60000300800 */
[----:B------:R-:W-:Y:S01]  /*e070*/  F2FP.SATFINITE.E4M3.F32.PACK_AB_MERGE_C R13, RZ, R0, RZ ;  /* 0x00000000ff0d723e */ /* 0x000fe200048070ff */
[----:B---3--:R-:W-:Y:S02]  /*e080*/  FMUL R2, R225, UR20 ;  /* 0x00000014e1027c20 */ /* 0x008fe40008400000 */
[----:B------:R-:W3:Y:S01]  /*e090*/  LDL.LU R225, [R1+0x44] ;  /* 0x0000440001e17983 */ /* 0x000ee20000300800 */
[----:B----4-:R-:W-:-:S03]  /*e0a0*/  FMUL R0, R224, UR20 ;  /* 0x00000014e0007c20 */ /* 0x010fc60008400000 */
[----:B------:R-:W4:Y:S01]  /*e0b0*/  LDL.LU R224, [R1+0x48] ;  /* 0x0000480001e07983 */ /* 0x000f220000300800 */
[----:B------:R-:W-:Y:S01]  /*e0c0*/  FMUL R3, R226, UR20 ;  /* 0x00000014e2037c20 */ /* 0x000fe20008400000 */
[----:B0-----:R-:W-:Y:S02]  /*e0d0*/  F2FP.SATFINITE.E4M3.F32.PACK_AB_MERGE_C R5, RZ, R0, RZ ;  /* 0x00000000ff05723e */ /* 0x001fe400048070ff */
[----:B------:R-:W4:Y:S01]  /*e0e0*/  LDL.LU R226, [R1+0x4c] ;  /* 0x00004c0001e27983 */ /* 0x000f220000300800 */
[----:B------:R-:W-:-:S03]  /*e0f0*/  FMUL R0, R227, UR20 ;  /* 0x00000014e3007c20 */ /* 0x000fc60008400000 */
[----:B------:R-:W4:Y:S01]  /*e100*/  LDL.LU R227, [R1+0x50] ;  /* 0x0000500001e37983 */ /* 0x000f220000300800 */
[C---:B------:R-:W-:Y:S02]  /*e110*/  ISETP.LT.OR P2, PT, R42.reuse, 0x52, !P1 ;  /* 0x000000522a00780c */ /* 0x040fe40004f41670 */
[C---:B------:R-:W-:Y:S01]  /*e120*/  ISETP.LT.OR P6, PT, R42.reuse, 0x52, !P0 ;  /* 0x000000522a00780c */ /* 0x040fe200047c1670 */
[----:B------:R-:W4:Y:S01]  /*e130*/  LDL.LU R219, [R1+0x54] ;  /* 0x0000540001db7983 */ /* 0x000f220000300800 */
[C---:B------:R-:W-:Y:S02]  /*e140*/  ISETP.LT.OR P5, PT, R42.reuse, 0x51, !P0 ;  /* 0x000000512a00780c */ /* 0x040fe400047a1670 */
[----:B------:R-:W-:Y:S02]  /*e150*/  ISETP.LT.OR P3, PT, R42, 0x59, !P1 ;  /* 0x000000592a00780c */ /* 0x000fe40004f61670 */
[----:B------:R-:W-:Y:S02]  /*e160*/  F2FP.SATFINITE.E4M3.F32.PACK_AB_MERGE_C R7, RZ, R2, RZ ;  /* 0x00000002ff07723e */ /* 0x000fe400048070ff */
[----:B------:R-:W-:-:S03]  /*e170*/  F2FP.SATFINITE.E4M3.F32.PACK_AB_MERGE_C R11, RZ, R0, RZ ;  /* 0x00000000ff0b723e */ /* 0x000fc600048070ff */
[----:B------:R0:W-:Y:S01]  /*e180*/  @!P2 STG.E.U8 desc[UR14][R28.64+0x51], R9 ;  /* 0x000051091c00a986 */ /* 0x0001e2000c10110e */
[----:B------:R-:W-:-:S03]  /*e190*/  ISETP.LT.OR P2, PT, R42, 0x5a, !P1 ;  /* 0x0000005a2a00780c */ /* 0x000fc60004f41670 */
[----:B------:R-:W-:Y:S01]  /*e1a0*/  @!P6 STG.E.U8 desc[UR14][R30.64+0x51], R7 ;  /* 0x000051071e00e986 */ /* 0x000fe2000c10110e */
[----:B------:R-:W-:-:S03]  /*e1b0*/  ISETP.LT.OR P6, PT, R42, 0x5a, !P0 ;  /* 0x0000005a2a00780c */ /* 0x000fc600047c1670 */
[----:B------:R-:W-:Y:S01]  /*e1c0*/  @!P5 STG.E.U8 desc[UR14][R30.64+0x50], R13 ;  /* 0x0000500d1e00d986 */ /* 0x000fe2000c10110e */
[----:B0-----:R-:W-:-:S03]  /*e1d0*/  F2FP.SATFINITE.E4M3.F32.PACK_AB_MERGE_C R9, RZ, R3, RZ ;  /* 0x00000003ff09723e */ /* 0x001fc600048070ff */
[----:B------:R0:W-:Y:S04]  /*e1e0*/  @!P3 STG.E.U8 desc[UR14][R28.64+0x58], R5 ;  /* 0x000058051c00b986 */ /* 0x0001e8000c10110e */
[----:B------:R1:W-:Y:S01]  /*e1f0*/  @!P2 STG.E.U8 desc[UR14][R28.64+0x59], R9 ;  /* 0x000059091c00a986 */ /* 0x0003e2000c10110e */
[----:B------:R-:W-:-:S03]  /*e200*/  FMUL R0, R221, UR20 ;  /* 0x00000014dd007c20 */ /* 0x000fc60008400000 */
[----:B------:R-:W4:Y:S02]  /*e210*/  LDL.LU R221, [R1+0x58] ;  /* 0x0000580001dd7983 */ /* 0x000f240000300800 */
[----:B0-----:R-:W-:-:S05]  /*e220*/  F2FP.SATFINITE.E4M3.F32.PACK_AB_MERGE_C R5, RZ, R0, RZ ;  /* 0x00000000ff05723e */ /* 0x001fca00048070ff */
[----:B------:R0:W-:Y:S01]  /*e230*/  @!P6 STG.E.U8 desc[UR14][R30.64+0x59], R5 ;  /* 0x000059051e00e986 */ /* 0x0001e2000c10110e */
[----:B--2---:R-:W-:-:S03]  /*e240*/  FMUL R2, R220, UR20 ;  /* 0x00000014dc027c20 */ /* 0x004fc60008400000 */
[----:B------:R-:W2:Y:S02]  /*e250*/  LDL.LU R220, [R1+0x5c] ;  /* 0x00005c0001dc7983 */ /* 0x000ea40000300800 */
[----:B------:R-:W-:Y:S01]  /*e260*/  F2FP.SATFINITE.E4M3.F32.PACK_AB_MERGE_C R7, RZ, R2, RZ ;  /* 0x00000002ff07723e */ /* 0x000fe200048070ff */
[----:B------:R-:W-:Y:S02]  /*e270*/  FMUL R3, R222, UR20 ;  /* 0x00000014de037c20 */ /* 0x000fe40008400000 */
[----:B------:R-:W2:Y:S03]  /*e280*/  LDL.LU R222, [R1+0x60] ;  /* 0x0000600001de7983 */ /* 0x000ea60000300800 */
[----:B-1----:R-:W-:Y:S01]  /*e290*/  F2FP.SATFINITE.E4M3.F32.PACK_AB_MERGE_C R9, RZ, R3, RZ ;  /* 0x00000003ff09723e */ /* 0x002fe200048070ff */
[----:B------:R-:W-:Y:S02]  /*e2a0*/  FMUL R4, R223, UR20 ;  /* 0x00000014df047c20 */ /* 0x000fe40008400000 */
[----:B------:R-:W2:Y:S01]  /*e2b0*/  LDL.LU R223, [R1+0x64] ;  /* 0x0000640001df7983 */ /* 0x000ea20000300800 */
[----:B---3--:R-:W-:-:S03]  /*e2c0*/  FMUL R0, R225, UR20 ;  /* 0x00000014e1007c20 */ /* 0x008fc60008400000 */
[----:B------:R-:W3:Y:S01]  /*e2d0*/  LDL.LU R225, [R1+0x68] ;  /* 0x0000680001e17983 */ /* 0x000ee20000300800 */
[----:B----4-:R-:W-:Y:S01]  /*e2e0*/  FMUL R2, R224, UR20 ;  /* 0x00000014e0027c20 */ /* 0x010fe20008400000 */
[----:B0-----:R-:W-:Y:S02]  /*e2f0*/  F2FP.SATFINITE.E4M3.F32.PACK_AB_MERGE_C R5, RZ, R0, RZ ;  /* 0x00000000ff05723e */ /* 0x001fe400048070ff */
[----:B------:R-:W4:Y:S01]  /*e300*/  LDL.LU R224, [R1+0x6c] ;  /* 0x00006c0001e07983 */ /* 0x000f220000300800 */
[----:B------:R-:W-:-:S03]  /*e310*/  FMUL R3, R226, UR20 ;  /* 0x00000014e2037c20 */ /* 0x000fc60008400000 */
[----:B------:R-:W4:Y:S01]  /*e320*/  LDL.LU R226, [R1+0x70] ;  /* 0x0000700001e27983 */ /* 0x000f220000300800 */
[----:B------:R-:W-:-:S03]  /*e330*/  FMUL R0, R227, UR20 ;  /* 0x00000014e3007c20 */ /* 0x000fc60008400000 */
[----:B------:R-:W4:Y:S01]  /*e340*/  LDL.LU R227, [R1+0x74] ;  /* 0x0000740001e37983 */ /* 0x000f220000300800 */
[C---:B------:R-:W-:Y:S02]  /*e350*/  ISETP.LT.OR P5, PT, R42.reuse, 0x59, !P0 ;  /* 0x000000592a00780c */ /* 0x040fe400047a1670 */
[C---:B------:R-:W-:Y:S02]  /*e360*/  ISETP.LT.OR P2, PT, R42.reuse, 0x62, !P1 ;  /* 0x000000622a00780c */ /* 0x040fe40004f41670 */
[C---:B------:R-:W-:Y:S02]  /*e370*/  ISETP.LT.OR P3, PT, R42.reuse, 0x61, !P1 ;  /* 0x000000612a00780c */ /* 0x040fe40004f61670 */
[----:B------:R-:W-:-:S07]  /*e380*/  ISETP.LT.OR P6, PT, R42, 0x62, !P0 ;  /* 0x000000622a00780c */ /* 0x000fce00047c1670 */
[----:B------:R-:W-:Y:S01]  /*e390*/  @!P5 STG.E.U8 desc[UR14][R30.64+0x58], R11 ;  /* 0x0000580b1e00d986 */ /* 0x000fe2000c10110e */
[----:B------:R-:W-:-:S03]  /*e3a0*/  ISETP.LT.OR P5, PT, R42, 0x61, !P0 ;  /* 0x000000612a00780c */ /* 0x000fc600047a1670 */
[----:B------:R0:W-:Y:S01]  /*e3b0*/  @!P2 STG.E.U8 desc[UR14][R28.64+0x61], R9 ;  /* 0x000061091c00a986 */ /* 0x0001e2000c10110e */
[----:B------:R-:W-:-:S03]  /*e3c0*/  ISETP.LT.OR P2, PT, R42, 0x6a, !P1 ;  /* 0x0000006a2a00780c */ /* 0x000fc60004f41670 */
[----:B------:R1:W-:Y:S01]  /*e3d0*/  @!P3 STG.E.U8 desc[UR14][R28.64+0x60], R7 ;  /* 0x000060071c00b986 */ /* 0x0003e2000c10110e */
[----:B------:R-:W-:Y:S02]  /*e3e0*/  ISETP.LT.OR P3, PT, R42, 0x69, !P1 ;  /* 0x000000692a00780c */ /* 0x000fe40004f61670 */
[----:B------:R-:W-:Y:S01]  /*e3f0*/  F2FP.SATFINITE.E4M3.F32.PACK_AB_MERGE_C R13, RZ, R4, RZ ;  /* 0x00000004ff0d723e */ /* 0x000fe200048070ff */
[----:B------:R1:W-:Y:S01]  /*e400*/  @!P6 STG.E.U8 desc[UR14][R30.64+0x61], R5 ;  /* 0x000061051e00e986 */ /* 0x0003e2000c10110e */
[----:B0-----:R-:W-:-:S03]  /*e410*/  F2FP.SATFINITE.E4M3.F32.PACK_AB_MERGE_C R9, RZ, R3, RZ ;  /* 0x00000003ff09723e */ /* 0x001fc600048070ff */
[----:B------:R-:W-:Y:S01]  /*e420*/  @!P5 STG.E.U8 desc[UR14][R30.64+0x60], R13 ;  /* 0x0000600d1e00d986 */ /* 0x000fe2000c10110e */
[----:B-1----:R-:W-:-:S03]  /*e430*/  F2FP.SATFINITE.E4M3.F32.PACK_AB_MERGE_C R7, RZ, R2, RZ ;  /* 0x00000002ff07723e */ /* 0x002fc600048070ff */
[----:B------:R-:W-:Y:S01]  /*e440*/  @!P2 STG.E.U8 desc[UR14][R28.64+0x69], R9 ;  /* 0x000069091c00a986 */ /* 0x000fe2000c10110e */
[C---:B------:R-:W-:Y:S02]  /*e450*/  ISETP.LT.OR P5, PT, R42.reuse, 0x69, !P0 ;  /* 0x000000692a00780c */ /* 0x040fe400047a1670 */
[C---:B------:R-:W-:Y:S01]  /*e460*/  ISETP.LT.OR P6, PT, R42.reuse, 0x6a, !P0 ;  /* 0x0000006a2a00780c */ /* 0x040fe200047c1670 */
[----:B------:R0:W-:Y:S01]  /*e470*/  @!P3 STG.E.U8 desc[UR14][R28.64+0x68], R7 ;  /* 0x000068071c00b986 */ /* 0x0001e2000c10110e */
[C---:B------:R-:W-:Y:S01]  /*e480*/  ISETP.LT.OR P2, PT, R42.reuse, 0x72, !P1 ;  /* 0x000000722a00780c */ /* 0x040fe20004f41670 */
[----:B------:R-:W-:Y:S01]  /*e490*/  FMUL R2, R219, UR20 ;  /* 0x00000014db027c20 */ /* 0x000fe20008400000 */
[----:B------:R-:W-:Y:S02]  /*e4a0*/  ISETP.LT.OR P3, PT, R42, 0x71, !P1 ;  /* 0x000000712a00780c */ /* 0x000fe40004f61670 */
[----:B------:R-:W-:Y:S02]  /*e4b0*/  F2FP.SATFINITE.E4M3.F32.PACK_AB_MERGE_C R11, RZ, R0, RZ ;  /* 0x00000000ff0b723e */ /* 0x000fe400048070ff */
[----:B------:R-:W-:-:S03]  /*e4c0*/  F2FP.SATFINITE.E4M3.F32.PACK_AB_MERGE_C R5, RZ, R2, RZ ;  /* 0x00000002ff05723e */ /* 0x000fc600048070ff */
[----:B------:R-:W-:Y:S01]  /*e4d0*/  @!P5 STG.E.U8 desc[UR14][R30.64+0x68], R11 ;  /* 0x0000680b1e00d986 */ /* 0x000fe2000c10110e */
[----:B------:R-:W-:-:S03]  /*e4e0*/  ISETP.LT.OR P5, PT, R42, 0x71, !P0 ;  /* 0x000000712a00780c */ /* 0x000fc600047a1670 */
[----:B------:R-:W-:Y:S01]  /*e4f0*/  @!P6 STG.E.U8 desc[UR14][R30.64+0x69], R5 ;  /* 0x000069051e00e986 */ /* 0x000fe2000c10110e */
[----:B------:R-:W-:Y:S01]  /*e500*/  ISETP.LT.OR P6, PT, R42, 0x72, !P0 ;  /* 0x000000722a00780c */ /* 0x000fe200047c1670 */
[----:B------:R-:W-:-:S05]  /*e510*/  FMUL R0, R221, UR20 ;  /* 0x00000014dd007c20 */ /* 0x000fca0008400000 */
[----:B0-----:R-:W-:-:S05]  /*e520*/  F2FP.SATFINITE.E4M3.F32.PACK_AB_MERGE_C R7, RZ, R0, RZ ;  /* 0x00000000ff07723e */ /* 0x001fca00048070ff */
[----:B------:R0:W-:Y:S01]  /*e530*/  @!P3 STG.E.U8 desc[UR14][R28.64+0x70], R7 ;  /* 0x000070071c00b986 */ /* 0x0001e2000c10110e */
[C---:B------:R-:W-:Y:S02]  /*e540*/  ISETP.LT.OR P3, PT, R42.reuse, 0x79, !P0 ;  /* 0x000000792a00780c */ /* 0x040fe40004761670 */
[----:B------:R-:W-:Y:S01]  /*e550*/  ISETP.LT.OR P0, PT, R42, 0x7a, !P0 ;  /* 0x0000007a2a00780c */ /* 0x000fe20004701670 */
[----:B--2---:R-:W-:-:S05]  /*e560*/  FMUL R3, R220, UR20 ;  /* 0x00000014dc037c20 */ /* 0x004fca0008400000 */
[----:B------:R-:W-:-:S05]  /*e570*/  F2FP.SATFINITE.E4M3.F32.PACK_AB_MERGE_C R9, RZ, R3, RZ ;  /* 0x00000003ff09723e */ /* 0x000fca00048070ff */
[----:B------:R1:W-:Y:S01]  /*e580*/  @!P2 STG.E.U8 desc[UR14][R28.64+0x71], R9 ;  /* 0x000071091c00a986 */ /* 0x0003e2000c10110e */
[C---:B------:R-:W-:Y:S02]  /*e590*/  ISETP.LT.OR P2, PT, R42.reuse, 0x79, !P1 ;  /* 0x000000792a00780c */ /* 0x040fe40004f41670 */
[----:B------:R-:W-:Y:S01]  /*e5a0*/  ISETP.LT.OR P1, PT, R42, 0x7a, !P1 ;  /* 0x0000007a2a00780c */ /* 0x000fe20004f21670 */
[----:B------:R-:W-:-:S05]  /*e5b0*/  FMUL R0, R222, UR20 ;  /* 0x00000014de007c20 */ /* 0x000fca0008400000 */
[----:B------:R-:W-:-:S05]  /*e5c0*/  F2FP.SATFINITE.E4M3.F32.PACK_AB_MERGE_C R13, RZ, R0, RZ ;  /* 0x00000000ff0d723e */ /* 0x000fca00048070ff */
[----:B------:R2:W-:Y:S01]  /*e5d0*/  @!P5 STG.E.U8 desc[UR14][R30.64+0x70], R13 ;  /* 0x0000700d1e00d986 */ /* 0x0005e2000c10110e */
[----:B------:R-:W-:Y:S01]  /*e5e0*/  FMUL R0, R223, UR20 ;  /* 0x00000014df007c20 */ /* 0x000fe20008400000 */
[----:B---3--:R-:W-:Y:S01]  /*e5f0*/  FMUL R2, R225, UR20 ;  /* 0x00000014e1027c20 */ /* 0x008fe20008400000 */
[----:B----4-:R-:W-:-:S03]  /*e600*/  FMUL R3, R224, UR20 ;  /* 0x00000014e0037c20 */ /* 0x010fc60008400000 */
[----:B0-----:R-:W-:Y:S01]  /*e610*/  F2FP.SATFINITE.E4M3.F32.PACK_AB_MERGE_C R7, RZ, R0, RZ ;  /* 0x00000000ff07723e */ /* 0x001fe200048070ff */
[----:B------:R-:W-:Y:S01]  /*e620*/  FMUL R4, R226, UR20 ;  /* 0x00000014e2047c20 */ /* 0x000fe20008400000 */
[----:B------:R-:W-:Y:S01]  /*e630*/  FMUL R5, R227, UR20 ;  /* 0x00000014e3057c20 */ /* 0x000fe20008400000 */
[----:B-1----:R-:W-:Y:S02]  /*e640*/  F2FP.SATFINITE.E4M3.F32.PACK_AB_MERGE_C R9, RZ, R2, RZ ;  /* 0x00000002ff09723e */ /* 0x002fe400048070ff */
[----:B------:R-:W-:Y:S02]  /*e650*/  F2FP.SATFINITE.E4M3.F32.PACK_AB_MERGE_C R3, RZ, R3, RZ ;  /* 0x00000003ff03723e */ /* 0x000fe400048070ff */
[----:B------:R-:W-:Y:S02]  /*e660*/  F2FP.SATFINITE.E4M3.F32.PACK_AB_MERGE_C R11, RZ, R4, RZ ;  /* 0x00000004ff0b723e */ /* 0x000fe400048070ff */
[----:B------:R-:W-:Y:S01]  /*e670*/  F2FP.SATFINITE.E4M3.F32.PACK_AB_MERGE_C R5, RZ, R5, RZ ;  /* 0x00000005ff05723e */ /* 0x000fe200048070ff */
[----:B------:R2:W-:Y:S04]  /*e680*/  @!P6 STG.E.U8 desc[UR14][R30.64+0x71], R7 ;  /* 0x000071071e00e986 */ /* 0x0005e8000c10110e */
[----:B------:R2:W-:Y:S04]  /*e690*/  @!P2 STG.E.U8 desc[UR14][R28.64+0x78], R9 ;  /* 0x000078091c00a986 */ /* 0x0005e8000c10110e */
[----:B------:R2:W-:Y:S04]  /*e6a0*/  @!P1 STG.E.U8 desc[UR14][R28.64+0x79], R3 ;  /* 0x000079031c009986 */ /* 0x0005e8000c10110e */
[----:B------:R2:W-:Y:S04]  /*e6b0*/  @!P3 STG.E.U8 desc[UR14][R30.64+0x78], R11 ;  /* 0x0000780b1e00b986 */ /* 0x0005e8000c10110e */
[----:B------:R2:W-:Y:S02]  /*e6c0*/  @!P0 STG.E.U8 desc[UR14][R30.64+0x79], R5 ;  /* 0x000079051e008986 */ /* 0x0005e4000c10110e */
.L_x_293:
[----:B------:R-:W-:Y:S05]  /*e6d0*/  BSYNC B0 ;  /* 0x0000000000007941 */ /* 0x000fea0003800000 */
.L_x_35:
[----:B0-2---:R-:W2:Y:S04]  /*e6e0*/  LDL.LU R3, [R1+0x80] ;  /* 0x0000800001037983 */ /* 0x005ea80000300800 */
[----:B-----5:R-:W2:Y:S01]  /*e6f0*/  LDL.LU R2, [R1+0x84] ;  /* 0x0000840001027983 */ /* 0x020ea20000300800 */
[----:B------:R-:W-:Y:S01]  /*e700*/  ULDC UR6, c[0x0][0xc] ;  /* 0x0000030000067ab9 */ /* 0x000fe20000000800 */
[----:B------:R-:W-:Y:S01]  /*e710*/  ULDC UR7, c[0x0][0x10] ;  /* 0x0000040000077ab9 */ /* 0x000fe20000000800 */
[----:B------:R-:W2:Y:S01]  /*e720*/  LDC R5, c[0x0][0x14] ;  /* 0x00000500ff057b82 */ /* 0x000ea20000000800 */
[----:B------:R-:W-:Y:S01]  /*e730*/  UIMAD.WIDE.U32 UR6, UR6, UR7, URZ ;  /* 0x00000007060672a5 */ /* 0x000fe2000f8e003f */
[----:B------:R-:W-:Y:S01]  /*e740*/  PRMT R0, RZ, 0x7610, R0 ;  /* 0x00007610ff007816 */ /* 0x000fe20000000000 */
[----:B------:R-:W-:-:S04]  /*e750*/  UMOV UR22, 0xffffffff ;  /* 0xffffffff00167882 */ /* 0x000fc80000000000 */
[----:B--2---:R-:W-:-:S04]  /*e760*/  IMAD.WIDE.U32 R2, R5, UR6, R2 ;  /* 0x0000000605027c25 */ /* 0x004fc8000f8e0002 */
[----:B------:R-:W-:Y:S01]  /*e770*/  IMAD R5, R5, UR7, RZ ;  /* 0x0000000705057c24 */ /* 0x000fe2000f8e02ff */
[----:B------:R-:W-:Y:S01]  /*e780*/  ULDC.64 UR6, c[0x0][0x650] ;  /* 0x0001940000067ab9 */ /* 0x000fe20000000a00 */
[----:B------:R-:W-:Y:S01]  /*e790*/  IMAD.MOV.U32 R19, RZ, RZ, R2 ;  /* 0x000000ffff137224 */ /* 0x000fe200078e0002 */
[----:B------:R-:W-:Y:S01]  /*e7a0*/  ISETP.GE.U32.AND P0, PT, R2, UR6, PT ;  /* 0x0000000602007c0c */ /* 0x000fe2000bf06070 */
[----:B------:R-:W-:Y:S02]  /*e7b0*/  IMAD.IADD R22, R3, 0x1, R5 ;  /* 0x0000000103167824 */ /* 0x000fe400078e0205 */
[----:B------:R-:W-:-:S03]  /*e7c0*/  IMAD.MOV.U32 R2, RZ, RZ, -0x1 ;  /* 0xffffffffff027424 */ /* 0x000fc600078e00ff */
[----:B------:R0:W-:Y:S01]  /*e7d0*/  STL [R1+0x80], R22 ;  /* 0x0000801601007387 */ /* 0x0001e20000100800 */
[----:B------:R-:W-:-:S03]  /*e7e0*/  ISETP.GE.U32.AND.EX P0, PT, R22, UR7, PT, P0 ;  /* 0x0000000716007c0c */ /* 0x000fc6000bf06100 */
[----:B------:R0:W-:Y:S04]  /*e7f0*/  STL [R1+0x84], R19 ;  /* 0x0000841301007387 */ /* 0x0001e80000100800 */
[----:B------:R0:W-:Y:S06]  /*e800*/  STL [R1+0x88], R2 ;  /* 0x0000880201007387 */ /* 0x0001ec0000100800 */
[----:B------:R-:W-:Y:S05]  /*e810*/  @P0 BRA `(.L_x_294) ;  /* 0x00000004006c0947 */ /* 0x000fea0003800000 */
[----:B------:R-:W2:Y:S01]  /*e820*/  S2R R14, SR_CTAID.X ;  /* 0x00000000000e7919 */ /* 0x000ea20000002500 */
[----:B------:R-:W5:Y:S01]  /*e830*/  LDC.64 R8, c[0x0][0x628] ;  /* 0x00018a00ff087b82 */ /* 0x000f620000000a00 */
[----:B------:R-:W-:Y:S01]  /*e840*/  ULDC UR6, c[0x0][0x150] ;  /* 0x0000540000067ab9 */ /* 0x000fe20000000800 */
[----:B------:R-:W-:Y:S01]  /*e850*/  IMAD.MOV.U32 R6, RZ, RZ, R19 ;  /* 0x000000ffff067224 */ /* 0x000fe200078e0013 */
[----:B------:R-:W0:Y:S01]  /*e860*/  S2R R16, SR_CTAID.Y ;  /* 0x0000000000107919 */ /* 0x000e220000002600 */
[----:B------:R-:W-:-:S04]  /*e870*/  IMAD.MOV.U32 R7, RZ, RZ, R22 ;  /* 0x000000ffff077224 */ /* 0x000fc800078e0016 */
[----:B------:R-:W0:Y:S08]  /*e880*/  LDC R17, c[0x0][0x144] ;  /* 0x00005100ff117b82 */ /* 0x000e300000000800 */
[----:B------:R-:W0:Y:S08]  /*e890*/  LDC R10, c[0x0][0x630] ;  /* 0x00018c00ff0a7b82 */ /* 0x000e300000000800 */
[----:B------:R-:W0:Y:S01]  /*e8a0*/  LDC.64 R12, c[0x0][0x620] ;  /* 0x00018800ff0c7b82 */ /* 0x000e220000000a00 */
[----:B-----5:R-:W-:-:S04]  /*e8b0*/  ISETP.NE.U32.AND P0, PT, R8, RZ, PT ;  /* 0x000000ff0800720c */ /* 0x020fc80003f05070 */
[----:B------:R-:W-:Y:S02]  /*e8c0*/  ISETP.NE.AND.EX P0, PT, R9, RZ, PT, P0 ;  /* 0x000000ff0900720c */ /* 0x000fe40003f05300 */
[----:B--2---:R-:W-:-:S05]  /*e8d0*/  I2FP.F32.U32 R0, R14 ;  /* 0x0000000e00007245 */ /* 0x004fca0000201000 */
[----:B------:R-:W-:-:S04]  /*e8e0*/  FMUL R0, R0, UR6 ;  /* 0x0000000600007c20 */ /* 0x000fc80008400000 */
[----:B------:R2:W0:Y:S02]  /*e8f0*/  F2I.U32.TRUNC.NTZ R15, R0 ;  /* 0x00000000000f7305 */ /* 0x000424000020f000 */
[----:B------:R-:W-:Y:S05]  /*e900*/  @!P0 BRA `(.L_x_295) ;  /* 0x0000000000288947 */ /* 0x000fea0003800000 */
[----:B--2---:R-:W2:Y:S02]  /*e910*/  LDC R0, c[0x0][0x634] ;  /* 0x00018d00ff007b82 */ /* 0x004ea40000000800 */
[----:B--2---:R-:W-:-:S05]  /*e920*/  IADD3 R7, P0, R19, R0, RZ ;  /* 0x0000000013077210 */ /* 0x004fca0007f1e0ff */
[----:B------:R-:W-:-:S04]  /*e930*/  IMAD.X R11, RZ, RZ, R22, P0 ;  /* 0x000000ffff0b7224 */ /* 0x000fc800000e0616 */
[----:B0-----:R-:W-:-:S04]  /*e940*/  IMAD.WIDE.U32 R2, R11, R8, RZ ;  /* 0x000000080b027225 */ /* 0x001fc800078e00ff */
[----:B------:R-:W-:-:S04]  /*e950*/  IMAD.WIDE.U32 R4, P0, R7, R9, R2 ;  /* 0x0000000907047225 */ /* 0x000fc80007800002 */
[----:B------:R-:W-:-:S04]  /*e960*/  IMAD.WIDE.U32 R2, R7, R8, RZ ;  /* 0x0000000807027225 */ /* 0x000fc800078e00ff */
[----:B------:R-:W-:Y:S01]  /*e970*/  IMAD.X R7, RZ, RZ, RZ, P0 ;  /* 0x000000ffff077224 */ /* 0x000fe200000e06ff */
[----:B------:R-:W-:Y:S01]  /*e980*/  IADD3 RZ, P0, R3, R4, RZ ;  /* 0x0000000403ff7210 */ /* 0x000fe20007f1e0ff */
[----:B------:R-:W-:-:S04]  /*e990*/  IMAD.MOV.U32 R6, RZ, RZ, R5 ;  /* 0x000000ffff067224 */ /* 0x000fc800078e0005 */
[----:B------:R-:W-:-:S08]  /*e9a0*/  IMAD.WIDE.U32.X R6, R11, R9, R6, P0 ;  /* 0x000000090b067225 */ /* 0x000fd000000e0406 */
.L_x_295:
[-CC-:B0-----:R-:W-:Y:S01]  /*e9b0*/  SHF.R.U64 R24, R6, R10.reuse, R7.reuse ;  /* 0x0000000a06187219 */ /* 0x181fe20000001207 */
[----:B------:R-:W0:Y:S01]  /*e9c0*/  LDC.64 R20, c[0x0][0x640] ;  /* 0x00019000ff147b82 */ /* 0x000e220000000a00 */
[----:B--2---:R-:W-:Y:S01]  /*e9d0*/  SHF.R.U32.HI R0, RZ, R10, R7 ;  /* 0x0000000aff007219 */ /* 0x004fe20000011607 */
[----:B------:R-:W-:Y:S01]  /*e9e0*/  IMAD.MOV.U32 R2, RZ, RZ, R19 ;  /* 0x000000ffff027224 */ /* 0x000fe200078e0013 */
[----:B------:R-:W-:Y:S01]  /*e9f0*/  IADD3 R5, P0, RZ, -R24, RZ ;  /* 0x80000018ff057210 */ /* 0x000fe20007f1e0ff */
[----:B------:R-:W-:Y:S01]  /*ea00*/  IMAD.MOV R15, RZ, RZ, -R15 ;  /* 0x000000ffff0f7224 */ /* 0x000fe200078e0a0f */
[----:B------:R-:W-:Y:S01]  /*ea10*/  ULDC UR6, c[0x0][0x154] ;  /* 0x0000550000067ab9 */ /* 0x000fe20000000800 */
[----:B------:R-:W-:Y:S02]  /*ea20*/  IMAD.MOV.U32 R7, RZ, RZ, 0x1 ;  /* 0x00000001ff077424 */ /* 0x000fe400078e00ff */
[----:B------:R-:W2:Y:S01]  /*ea30*/  LDC R4, c[0x0][0x618] ;  /* 0x00018600ff047b82 */ /* 0x000ea20000000800 */
[----:B------:R-:W-:-:S02]  /*ea40*/  IMAD.X R3, RZ, RZ, ~R0, P0 ;  /* 0x000000ffff037224 */ /* 0x000fc400000e0e00 */
[----:B------:R-:W-:Y:S02]  /*ea50*/  IMAD R15, R17, R15, R14 ;  /* 0x0000000f110f7224 */ /* 0x000fe400078e020e */
[-C--:B------:R-:W-:Y:S02]  /*ea60*/  IMAD R0, R3, R12.reuse, RZ ;  /* 0x0000000c03007224 */ /* 0x080fe400078e02ff */
[----:B------:R-:W-:Y:S01]  /*ea70*/  IMAD.MOV.U32 R3, RZ, RZ, R22 ;  /* 0x000000ffff037224 */ /* 0x000fe200078e0016 */
[----:B------:R-:W5:Y:S01]  /*ea80*/  LDC R6, c[0x0][0x608] ;  /* 0x00018200ff067b82 */ /* 0x000f620000000800 */
[----:B------:R-:W-:-:S04]  /*ea90*/  IMAD.WIDE.U32 R2, R5, R12, R2 ;  /* 0x0000000c05027225 */ /* 0x000fc800078e0002 */
[----:B------:R-:W-:-:S03]  /*eaa0*/  IMAD R5, R5, R13, R0 ;  /* 0x0000000d05057224 */ /* 0x000fc600078e0200 */
[----:B------:R-:W1:Y:S01]  /*eab0*/  LDC R18, c[0x0][0x658] ;  /* 0x00019600ff127b82 */ /* 0x000e620000000800 */
[----:B------:R-:W-:Y:S01]  /*eac0*/  I2FP.F32.U32 R0, R16 ;  /* 0x0000001000007245 */ /* 0x000fe20000201000 */
[----:B------:R-:W-:Y:S01]  /*ead0*/  IMAD.IADD R3, R3, 0x1, R5 ;  /* 0x0000000103037824 */ /* 0x000fe200078e0205 */
[----:B0-----:R-:W-:Y:S01]  /*eae0*/  ISETP.NE.U32.AND P0, PT, R20, RZ, PT ;  /* 0x000000ff1400720c */ /* 0x001fe20003f05070 */
[----:B------:R-:W-:Y:S02]  /*eaf0*/  IMAD.MOV.U32 R5, RZ, RZ, -0x1 ;  /* 0xffffffffff057424 */ /* 0x000fe400078e00ff */
[----:B------:R-:W-:Y:S02]  /*eb00*/  FMUL R0, R0, UR6 ;  /* 0x0000000600007c20 */ /* 0x000fe40008400000 */
[----:B------:R-:W0:Y:S01]  /*eb10*/  LDC R13, c[0x0][0x148] ;  /* 0x00005200ff0d7b82 */ /* 0x000e220000000800 */
[----:B--2---:R-:W-:Y:S01]  /*eb20*/  SHF.R.U64 R10, R2, R4, R3 ;  /* 0x00000004020a7219 */ /* 0x004fe20000001203 */
[----:B------:R2:W0:Y:S01]  /*eb30*/  F2I.U32.TRUNC.NTZ R12, R0 ;  /* 0x00000000000c7305 */ /* 0x000422000020f000 */
[----:B------:R-:W-:-:S02]  /*eb40*/  ISETP.NE.AND.EX P0, PT, R21, RZ, PT, P0 ;  /* 0x000000ff1500720c */ /* 0x000fc40003f05300 */
[----:B------:R-:W-:-:S03]  /*eb50*/  SHF.R.U32.HI R3, RZ, R4, R3 ;  /* 0x00000004ff037219 */ /* 0x000fc60000011603 */
[----:B------:R-:W0:Y:S01]  /*eb60*/  LDC R14, c[0x0][0x600] ;  /* 0x00018000ff0e7b82 */ /* 0x000e220000000800 */
[-CC-:B-----5:R-:W-:Y:S02]  /*eb70*/  SHF.R.U64 R8, R10, R6.reuse, R3.reuse ;  /* 0x000000060a087219 */ /* 0x1a0fe40000001203 */
[----:B------:R-:W-:-:S05]  /*eb80*/  SHF.R.U32.HI R3, RZ, R6, R3 ;  /* 0x00000006ff037219 */ /* 0x000fca0000011603 */
[----:B------:R-:W0:Y:S01]  /*eb90*/  LDC R19, c[0x0][0x648] ;  /* 0x00019200ff137b82 */ /* 0x000e220000000800 */
[-CC-:B-1----:R-:W-:Y:S02]  /*eba0*/  SHF.R.U64 R11, R8, R18.reuse, R3.reuse ;  /* 0x00000012080b7219 */ /* 0x182fe40000001203 */
[-C--:B------:R-:W-:Y:S02]  /*ebb0*/  SHF.L.U32 R5, R5, R18.reuse, RZ ;  /* 0x0000001205057219 */ /* 0x080fe400000006ff */
[-C--:B------:R-:W-:Y:S01]  /*ebc0*/  SHF.R.U32.HI R3, RZ, R18.reuse, R3 ;  /* 0x00000012ff037219 */ /* 0x080fe20000011603 */
[----:B------:R-:W-:Y:S01]  /*ebd0*/  IMAD.MOV.U32 R2, RZ, RZ, R11 ;  /* 0x000000ffff027224 */ /* 0x000fe200078e000b */
[----:B------:R-:W-:Y:S01]  /*ebe0*/  SHF.L.U32 R40, R7, R18, RZ ;  /* 0x0000001207287219 */ /* 0x000fe200000006ff */
[----:B------:R-:W1:Y:S01]  /*ebf0*/  LDC R22, c[0x0][0x638] ;  /* 0x00018e00ff167b82 */ /* 0x000e620000000800 */
[----:B------:R-:W-:-:S07]  /*ec00*/  LOP3.LUT R17, RZ, R5, RZ, 0x33, !PT ;  /* 0x00000005ff117212 */ /* 0x000fce00078e33ff */
[----:B------:R-:W0:Y:S01]  /*ec10*/  LDC R23, c[0x0][0x610] ;  /* 0x00018400ff177b82 */ /* 0x000e220000000800 */
[----:B--2---:R-:W-:Y:S05]  /*ec20*/  @!P0 BRA `(.L_x_296) ;  /* 0x0000000000288947 */ /* 0x004fea0003800000 */
[----:B------:R-:W2:Y:S02]  /*ec30*/  LDC R0, c[0x0][0x64c] ;  /* 0x00019300ff007b82 */ /* 0x000ea40000000800 */
[----:B--2---:R-:W-:-:S05]  /*ec40*/  IADD3 R7, P0, R11, R0, RZ ;  /* 0x000000000b077210 */ /* 0x004fca0007f1e0ff */
        /* <DEDUP_REMOVED lines=8> */
.L_x_296:
[----:B0-----:R-:W-:Y:S01]  /*ecd0*/  SHF.R.U64 R0, R2, R19, R3 ;  /* 0x0000001302007219 */ /* 0x001fe20000001203 */
[----:B------:R-:W-:Y:S01]  /*ece0*/  VIADD R3, R14, 0xffffffff ;  /* 0xffffffff0e037836 */ /* 0x000fe20000000000 */
[----:B------:R-:W-:Y:S01]  /*ecf0*/  LOP3.LUT R5, R8, R17, RZ, 0xc0, !PT ;  /* 0x0000001108057212 */ /* 0x000fe200078ec0ff */
[----:B------:R-:W-:Y:S01]  /*ed00*/  IMAD.MOV R12, RZ, RZ, -R12 ;  /* 0x000000ffff0c7224 */ /* 0x000fe200078e0a0c */
[----:B------:R-:W-:Y:S01]  /*ed10*/  R2UR UR22, R24 ;  /* 0x00000000181672ca */ /* 0x000fe200000e0000 */
[----:B------:R-:W-:Y:S01]  /*ed20*/  IMAD.MOV R2, RZ, RZ, -R0 ;  /* 0x000000ffff027224 */ /* 0x000fe200078e0a00 */
[----:B------:R-:W-:Y:S01]  /*ed30*/  LOP3.LUT R3, R10, R3, RZ, 0xc0, !PT ;  /* 0x000000030a037212 */ /* 0x000fe200078ec0ff */
[----:B------:R-:W-:Y:S02]  /*ed40*/  IMAD R40, R40, R0, R5 ;  /* 0x0000000028287224 */ /* 0x000fe400078e0205 */
[----:B------:R-:W-:Y:S02]  /*ed50*/  @P4 IMAD R15, R13, R12, R16 ;  /* 0x0000000c0d0f4224 */ /* 0x000fe400078e0210 */
[----:B-1----:R-:W-:-:S02]  /*ed60*/  IMAD R0, R2, R22, R11 ;  /* 0x0000001602007224 */ /* 0x002fc400078e020b */
[----:B------:R-:W-:Y:S02]  /*ed70*/  IMAD R40, R40, R23, R15 ;  /* 0x0000001728287224 */ /* 0x000fe400078e020f */
[----:B------:R-:W-:Y:S02]  /*ed80*/  IMAD R3, R0, R14, R3 ;  /* 0x0000000e00037224 */ /* 0x000fe400078e0203 */
[----:B------:R-:W-:-:S03]  /*ed90*/  IMAD.MOV.U32 R0, RZ, RZ, 0x1 ;  /* 0x00000001ff007424 */ /* 0x000fc600078e00ff */
[----:B------:R-:W-:Y:S02]  /*eda0*/  SEL R2, R3, R40, !P4 ;  /* 0x0000002803027207 */ /* 0x000fe40006000000 */
[----:B------:R-:W-:-:S03]  /*edb0*/  SEL R40, R40, R3, !P4 ;  /* 0x0000000328287207 */ /* 0x000fc60006000000 */
[----:B------:R2:W-:Y:S04]  /*edc0*/  STL [R1+0x88], R2 ;  /* 0x0000880201007387 */ /* 0x0005e80000100800 */
.L_x_294:
[----:B------:R-:W-:Y:S01]  /*edd0*/  UIADD3 UR5, UR9, UR5, URZ ;  /* 0x0000000509057290 */ /* 0x000fe2000fffe03f */
[----:B------:R0:W-:Y:S01]  /*ede0*/  STL [R1+0x8c], R40 ;  /* 0x00008c2801007387 */ /* 0x0001e20000100800 */
[----:B------:R-:W-:Y:S02]  /*edf0*/  LOP3.LUT P0, RZ, R0, 0xff, RZ, 0xc0, !PT ;  /* 0x000000ff00ff7812 */ /* 0x000fe4000780c0ff */
[----:B------:R-:W-:Y:S02]  /*ee00*/  USHF.R.U32.HI UR6, URZ, 0x2, UR5 ;  /* 0x000000023f067899 */ /* 0x000fe40008011605 */
[----:B------:R-:W-:Y:S02]  /*ee10*/  UISETP.GT.U32.AND UP1, UPT, UR5, 0x3, UPT ;  /* 0x000000030500788c */ /* 0x000fe4000bf24070 */
[----:B------:R-:W-:Y:S02]  /*ee20*/  ULOP3.LUT UR6, UR6, 0x1, URZ, 0xc0, !UPT ;  /* 0x0000000106067892 */ /* 0x000fe4000f8ec03f */
[----:B------:R-:W-:-:S02]  /*ee30*/  UISETP.LT.U32.AND UP1, UPT, UR9, 0x4, UP1 ;  /* 0x000000040900788c */ /* 0x000fc40008f21070 */
[----:B------:R-:W-:Y:S02]  /*ee40*/  UISETP.NE.U32.AND UP0, UPT, UR6, 0x1, UPT ;  /* 0x000000010600788c */ /* 0x000fe4000bf05070 */
[----:B------:R-:W-:Y:S02]  /*ee50*/  USEL UR7, URZ, 0x1, !UP1 ;  /* 0x000000013f077887 */ /* 0x000fe4000c800000 */
[----:B------:R-:W-:Y:S02]  /*ee60*/  UISETP.GT.U32.AND UP0, UPT, UR9, 0x3, !UP0 ;  /* 0x000000030900788c */ /* 0x000fe4000c704070 */
[----:B------:R-:W-:Y:S02]  /*ee70*/  ULOP3.LUT UR5, UR5, 0x3, URZ, 0xc0, !UPT ;  /* 0x0000000305057892 */ /* 0x000fe4000f8ec03f */
[----:B------:R-:W-:-:S04]  /*ee80*/  USEL UR6, URZ, 0x1, !UP0 ;  /* 0x000000013f067887 */ /* 0x000fc8000c000000 */
[----:B------:R-:W-:Y:S01]  /*ee90*/  ULOP3.LUT UR4, UR6, UR4, UR7, 0x96, !UPT ;  /* 0x0000000406047292 */ /* 0x000fe2000f8e9607 */
[----:B0-----:R-:W-:Y:S11]  /*eea0*/  @P0 BRA `(.L_x_297) ;  /* 0xffffff2400100947 */ /* 0x001ff6000383ffff */
[----:B------:R-:W-:Y:S05]  /*eeb0*/  EXIT ;  /* 0x000000000000794d */ /* 0x000fea0003800000 */
.L_x_7:
[----:B------:R-:W2:Y:S01]  /*eec0*/  LDL R22, [R1+0x84] ;  /* 0x0000840001167983 */ /* 0x000ea20000100800 */
[----:B------:R-:W-:-:S03]  /*eed0*/  ULDC.64 UR4, c[0x0][0x650] ;  /* 0x0001940000047ab9 */ /* 0x000fc60000000a00 */
[----:B0-----:R-:W3:Y:S01]  /*eee0*/  LDL R23, [R1+0x80] ;  /* 0x0000800001177983 */ /* 0x001ee20000100800 */
[----:B------:R-:W-:Y:S01]  /*eef0*/  PRMT R4, RZ, 0x7610, R4 ;  /* 0x00007610ff047816 */ /* 0x000fe20000000004 */
[----:B------:R-:W-:Y:S02]  /*ef00*/  IMAD.MOV.U32 R5, RZ, RZ, -0x1 ;  /* 0xffffffffff057424 */ /* 0x000fe400078e00ff */
[----:B------:R-:W-:Y:S02]  /*ef10*/  IMAD.MOV.U32 R7, RZ, RZ, -0x1 ;  /* 0xffffffffff077424 */ /* 0x000fe400078e00ff */
[----:B------:R-:W-:Y:S01]  /*ef20*/  IMAD.MOV.U32 R6, RZ, RZ, -0x1 ;  /* 0xffffffffff067424 */ /* 0x000fe200078e00ff */
[----:B--2---:R-:W-:-:S04]  /*ef30*/  ISETP.GE.U32.AND P0, PT, R22, UR4, PT ;  /* 0x0000000416007c0c */ /* 0x004fc8000bf06070 */
[----:B---3--:R-:W-:-:S13]  /*ef40*/  ISETP.GE.U32.AND.EX P0, PT, R23, UR5, PT, P0 ;  /* 0x0000000517007c0c */ /* 0x008fda000bf06100 */
[----:B------:R-:W-:Y:S05]  /*ef50*/  @P0 BRA `(.L_x_298) ;  /* 0x00000004002c0947 */ /* 0x000fea0003800000 */
[----:B------:R-:W0:Y:S01]  /*ef60*/  LDC.64 R14, c[0x0][0x628] ;  /* 0x00018a00ff0e7b82 */ /* 0x000e220000000a00 */
[----:B------:R-:W-:Y:S02]  /*ef70*/  IMAD.MOV.U32 R8, RZ, RZ, R22 ;  /* 0x000000ffff087224 */ /* 0x000fe400078e0016 */
[----:B------:R-:W-:-:S05]  /*ef80*/  IMAD.MOV.U32 R9, RZ, RZ, R23 ;  /* 0x000000ffff097224 */ /* 0x000fca00078e0017 */
[----:B------:R-:W1:Y:S08]  /*ef90*/  LDC R10, c[0x0][0x630] ;  /* 0x00018c00ff0a7b82 */ /* 0x000e700000000800 */
[----:B------:R-:W2:Y:S01]  /*efa0*/  LDC.64 R16, c[0x0][0x620] ;  /* 0x00018800ff107b82 */ /* 0x000ea20000000a00 */
[----:B0-----:R-:W-:-:S04]  /*efb0*/  ISETP.NE.U32.AND P0, PT, R14, RZ, PT ;  /* 0x000000ff0e00720c */ /* 0x001fc80003f05070 */
[----:B------:R-:W-:-:S13]  /*efc0*/  ISETP.NE.AND.EX P0, PT, R15, RZ, PT, P0 ;  /* 0x000000ff0f00720c */ /* 0x000fda0003f05300 */
[----:B-12---:R-:W-:Y:S05]  /*efd0*/  @!P0 BRA `(.L_x_299) ;  /* 0x0000000000288947 */ /* 0x006fea0003800000 */
[----:B------:R-:W0:Y:S02]  /*efe0*/  LDC R4, c[0x0][0x634] ;  /* 0x00018d00ff047b82 */ /* 0x000e240000000800 */
[----:B0-----:R-:W-:-:S05]  /*eff0*/  IADD3 R9, P0, R22, R4, RZ ;  /* 0x0000000416097210 */ /* 0x001fca0007f1e0ff */
        /* <DEDUP_REMOVED lines=8> */
.L_x_299:
[----:B------:R-:W0:Y:S01]  /*f080*/  LDC.64 R20, c[0x0][0x640] ;  /* 0x00019000ff147b82 */ /* 0x000e220000000a00 */
[-CC-:B------:R-:W-:Y:S02]  /*f090*/  SHF.R.U64 R14, R8, R10.reuse, R9.reuse ;  /* 0x0000000a080e7219 */ /* 0x180fe40000001209 */
[----:B------:R-:W-:Y:S02]  /*f0a0*/  SHF.R.U32.HI R4, RZ, R10, R9 ;  /* 0x0000000aff047219 */ /* 0x000fe40000011609 */
[----:B------:R-:W-:-:S03]  /*f0b0*/  IADD3 R7, P0, RZ, -R14, RZ ;  /* 0x8000000eff077210 */ /* 0x000fc60007f1e0ff */
[----:B------:R-:W1:Y:S02]  /*f0c0*/  LDC R8, c[0x0][0x618] ;  /* 0x00018600ff087b82 */ /* 0x000e640000000800 */
[----:B------:R-:W-:Y:S02]  /*f0d0*/  IMAD.X R5, RZ, RZ, ~R4, P0 ;  /* 0x000000ffff057224 */ /* 0x000fe400000e0e04 */
[----:B------:R-:W-:Y:S02]  /*f0e0*/  IMAD.MOV.U32 R4, RZ, RZ, R22 ;  /* 0x000000ffff047224 */ /* 0x000fe400078e0016 */
[-C--:B------:R-:W-:Y:S02]  /*f0f0*/  IMAD R6, R5, R16.reuse, RZ ;  /* 0x0000001005067224 */ /* 0x080fe400078e02ff */
[----:B------:R-:W2:Y:S01]  /*f100*/  LDC R18, c[0x0][0x608] ;  /* 0x00018200ff127b82 */ /* 0x000ea20000000800 */
[----:B------:R-:W-:Y:S02]  /*f110*/  IMAD.MOV.U32 R5, RZ, RZ, R23 ;  /* 0x000000ffff057224 */ /* 0x000fe400078e0017 */
[----:B------:R-:W-:-:S05]  /*f120*/  IMAD.WIDE.U32 R4, R7, R16, R4 ;  /* 0x0000001007047225 */ /* 0x000fca00078e0004 */
[----:B------:R-:W3:Y:S01]  /*f130*/  LDC R19, c[0x0][0x658] ;  /* 0x00019600ff137b82 */ /* 0x000ee20000000800 */
[----:B------:R-:W-:Y:S01]  /*f140*/  IMAD R7, R7, R17, R6 ;  /* 0x0000001107077224 */ /* 0x000fe200078e0206 */
[----:B0-----:R-:W-:Y:S01]  /*f150*/  ISETP.NE.U32.AND P0, PT, R20, RZ, PT ;  /* 0x000000ff1400720c */ /* 0x001fe20003f05070 */
[----:B------:R-:W-:Y:S02]  /*f160*/  IMAD.MOV.U32 R6, RZ, RZ, -0x1 ;  /* 0xffffffffff067424 */ /* 0x000fe400078e00ff */
[----:B------:R-:W-:Y:S01]  /*f170*/  IMAD.IADD R5, R5, 0x1, R7 ;  /* 0x0000000105057824 */ /* 0x000fe200078e0207 */
[----:B------:R-:W-:Y:S02]  /*f180*/  ISETP.NE.AND.EX P0, PT, R21, RZ, PT, P0 ;  /* 0x000000ff1500720c */ /* 0x000fe40003f05300 */
[----:B------:R-:W0:Y:S02]  /*f190*/  LDC R17, c[0x0][0x600] ;  /* 0x00018000ff117b82 */ /* 0x000e240000000800 */
[----:B-1----:R-:W-:-:S02]  /*f1a0*/  SHF.R.U64 R10, R4, R8, R5 ;  /* 0x00000008040a7219 */ /* 0x002fc40000001205 */
[----:B------:R-:W-:-:S04]  /*f1b0*/  SHF.R.U32.HI R5, RZ, R8, R5 ;  /* 0x00000008ff057219 */ /* 0x000fc80000011605 */
[----:B------:R-:W1:Y:S01]  /*f1c0*/  LDC R22, c[0x0][0x648] ;  /* 0x00019200ff167b82 */ /* 0x000e620000000800 */
[-CC-:B--2---:R-:W-:Y:S02]  /*f1d0*/  SHF.R.U64 R15, R10, R18.reuse, R5.reuse ;  /* 0x000000120a0f7219 */ /* 0x184fe40000001205 */
[----:B------:R-:W-:Y:S01]  /*f1e0*/  SHF.R.U32.HI R4, RZ, R18, R5 ;  /* 0x00000012ff047219 */ /* 0x000fe20000011605 */
[----:B------:R-:W-:-:S04]  /*f1f0*/  IMAD.MOV.U32 R18, RZ, RZ, 0x1 ;  /* 0x00000001ff127424 */ /* 0x000fc800078e00ff */
[----:B------:R-:W2:Y:S01]  /*f200*/  LDC R23, c[0x0][0x638] ;  /* 0x00018e00ff177b82 */ /* 0x000ea20000000800 */
[-CC-:B---3--:R-:W-:Y:S02]  /*f210*/  SHF.R.U64 R16, R15, R19.reuse, R4.reuse ;  /* 0x000000130f107219 */ /* 0x188fe40000001204 */
[-C--:B------:R-:W-:Y:S02]  /*f220*/  SHF.L.U32 R6, R6, R19.reuse, RZ ;  /* 0x0000001306067219 */ /* 0x080fe400000006ff */
[----:B------:R-:W-:Y:S01]  /*f230*/  SHF.R.U32.HI R5, RZ, R19, R4 ;  /* 0x00000013ff057219 */ /* 0x000fe20000011604 */
[----:B------:R-:W-:Y:S01]  /*f240*/  IMAD.MOV.U32 R4, RZ, RZ, R16 ;  /* 0x000000ffff047224 */ /* 0x000fe200078e0010 */
[----:B------:R-:W-:Y:S01]  /*f250*/  LOP3.LUT R24, RZ, R6, RZ, 0x33, !PT ;  /* 0x00000006ff187212 */ /* 0x000fe200078e33ff */
[----:B------:R-:W3:Y:S01]  /*f260*/  LDC R25, c[0x0][0x610] ;  /* 0x00018400ff197b82 */ /* 0x000ee20000000800 */
[----:B------:R-:W-:Y:S05]  /*f270*/  @!P0 BRA `(.L_x_300) ;  /* 0x0000000000288947 */ /* 0x000fea0003800000 */
        /* <DEDUP_REMOVED lines=10> */
.L_x_300:
[----:B-1----:R-:W-:Y:S01]  /*f320*/  SHF.R.U64 R4, R4, R22, R5 ;  /* 0x0000001604047219 */ /* 0x002fe20000001205 */
[----:B0-----:R-:W-:Y:S01]  /*f330*/  VIADD R7, R17, 0xffffffff ;  /* 0xffffffff11077836 */ /* 0x001fe20000000000 */
[----:B------:R-:W-:Y:S01]  /*f340*/  SHF.L.U32 R18, R18, R19, RZ ;  /* 0x0000001312127219 */ /* 0x000fe200000006ff */
[----:B------:R-:W-:Y:S01]  /*f350*/  @P4 IMAD R0, R11, R12, R2 ;  /* 0x0000000c0b004224 */ /* 0x000fe200078e0202 */
[----:B------:R-:W-:Y:S01]  /*f360*/  LOP3.LUT R3, R15, R24, RZ, 0xc0, !PT ;  /* 0x000000180f037212 */ /* 0x000fe200078ec0ff */
[----:B------:R-:W-:Y:S01]  /*f370*/  IMAD.MOV R5, RZ, RZ, -R4 ;  /* 0x000000ffff057224 */ /* 0x000fe200078e0a04 */
[----:B------:R-:W-:Y:S01]  /*f380*/  LOP3.LUT R7, R10, R7, RZ, 0xc0, !PT ;  /* 0x000000070a077212 */ /* 0x000fe200078ec0ff */
[----:B------:R-:W-:Y:S02]  /*f390*/  IMAD.MOV.U32 R6, RZ, RZ, R14 ;  /* 0x000000ffff067224 */ /* 0x000fe400078e000e */
[----:B------:R-:W-:Y:S02]  /*f3a0*/  IMAD R3, R18, R4, R3 ;  /* 0x0000000412037224 */ /* 0x000fe400078e0203 */
[----:B--2---:R-:W-:-:S02]  /*f3b0*/  IMAD R2, R5, R23, R16 ;  /* 0x0000001705027224 */ /* 0x004fc400078e0210 */
[----:B---3--:R-:W-:Y:S02]  /*f3c0*/  IMAD R0, R3, R25, R0 ;  /* 0x0000001903007224 */ /* 0x008fe400078e0200 */
[----:B------:R-:W-:Y:S02]  /*f3d0*/  IMAD R5, R2, R17, R7 ;  /* 0x0000001102057224 */ /* 0x000fe400078e0207 */
[----:B------:R-:W-:-:S03]  /*f3e0*/  IMAD.MOV.U32 R4, RZ, RZ, 0x1 ;  /* 0x00000001ff047424 */ /* 0x000fc600078e00ff */
[----:B------:R-:W-:Y:S02]  /*f3f0*/  SEL R7, R5, R0, !P4 ;  /* 0x0000000005077207 */ /* 0x000fe40006000000 */
[----:B------:R-:W-:-:S07]  /*f400*/  SEL R5, R0, R5, !P4 ;  /* 0x0000000500057207 */ /* 0x000fce0006000000 */
.L_x_298:
[----:B------:R-:W-:-:S08]  /*f410*/  NOP ;  /* 0x0000000000007918 */ /* 0x000fd00000000000 */
[----:B------:R-:W0:-:S00]  /*f420*/  USETMAXREG.DEALLOC.CTAPOOL 0x28 ;  /* 0x00000028000079c8 */ /* 0x000e0000080e0500 */
[----:B------:R-:W-:-:S13]  /*f430*/  ISETP.NE.AND P0, PT, RZ, UR8, PT ;  /* 0x00000008ff007c0c */ /* 0x000fda000bf05270 */
[----:B------:R-:W-:Y:S05]  /*f440*/  @P0 EXIT ;  /* 0x000000000000094d */ /* 0x000fea0003800000 */
[----:B0-----:R-:W-:Y:S01]  /*f450*/  LOP3.LUT P0, RZ, R4, 0xff, RZ, 0xc0, !PT ;  /* 0x000000ff04ff7812 */ /* 0x001fe2000780c0ff */
[----:B------:R-:W-:Y:S02]  /*f460*/  IMAD.MOV.U32 R0, RZ, RZ, 0x1 ;  /* 0x00000001ff007424 */ /* 0x000fe400078e00ff */
[----:B------:R-:W-:-:S10]  /*f470*/  IMAD.MOV.U32 R8, RZ, RZ, RZ ;  /* 0x000000ffff087224 */ /* 0x000fd400078e00ff */
[----:B------:R-:W-:Y:S05]  /*f480*/  @!P0 BRA `(.L_x_301) ;  /* 0x0000000c00a08947 */ /* 0x000fea0003800000 */
[----:B------:R-:W0:Y:S01]  /*f490*/  S2UR UR8, SR_CgaCtaId ;  /* 0x00000000000879c3 */ /* 0x000e220000008800 */
[----:B------:R-:W-:Y:S01]  /*f4a0*/  ULDC UR4, c[0x0][0x28c] ;  /* 0x0000a30000047ab9 */ /* 0x000fe20000000800 */
[----:B------:R-:W-:Y:S01]  /*f4b0*/  ULDC UR5, c[0x0][0x600] ;  /* 0x0001800000057ab9 */ /* 0x000fe20000000800 */
[----:B------:R-:W-:Y:S01]  /*f4c0*/  UIADD3 UR14, UR4, 0x3f, URZ ;  /* 0x0000003f040e7890 */ /* 0x000fe2000fffe03f */
[----:B------:R-:W-:Y:S01]  /*f4d0*/  BSSY B0, `(.L_x_301) ;  /* 0x00000e3000007945 */ /* 0x000fe20003800000 */
[----:B------:R-:W-:Y:S01]  /*f4e0*/  ULDC UR11, c[0x0][0x658] ;  /* 0x00019600000b7ab9 */ /* 0x000fe20000000800 */
[----:B------:R-:W-:Y:S01]  /*f4f0*/  UMOV UR12, 0xffffffff ;  /* 0xffffffff000c7882 */ /* 0x000fe20000000000 */
[----:B------:R-:W-:Y:S01]  /*f500*/  UMOV UR16, 0x1 ;  /* 0x0000000100107882 */ /* 0x000fe20000000000 */
[----:B------:R-:W-:Y:S01]  /*f510*/  USHF.R.S32.HI UR15, URZ, 0x1f, UR14 ;  /* 0x0000001f3f0f7899 */ /* 0x000fe2000801140e */
[----:B------:R-:W-:Y:S01]  /*f520*/  IMAD.MOV.U32 R9, RZ, RZ, 0x1 ;  /* 0x00000001ff097424 */ /* 0x000fe200078e00ff */
[----:B------:R-:W-:Y:S01]  /*f530*/  ULDC UR9, c[0x0][0xc] ;  /* 0x0000030000097ab9 */ /* 0x000fe20000000800 */
[----:B------:R-:W-:Y:S01]  /*f540*/  UIADD3 UR4, UR5, -0x1, URZ ;  /* 0xffffffff05047890 */ /* 0x000fe2000fffe03f */
[----:B------:R-:W-:Y:S01]  /*f550*/  IMAD.MOV.U32 R0, RZ, RZ, 0x1 ;  /* 0x00000001ff007424 */ /* 0x000fe200078e00ff */
[----:B------:R-:W-:Y:S01]  /*f560*/  USHF.L.U32 UR18, UR12, UR11, URZ ;  /* 0x0000000b0c127299 */ /* 0x000fe2000800063f */
[----:B------:R-:W-:Y:S01]  /*f570*/  IMAD.MOV.U32 R8, RZ, RZ, RZ ;  /* 0x000000ffff087224 */ /* 0x000fe200078e00ff */
[----:B------:R-:W-:Y:S01]  /*f580*/  USHF.L.U32 UR5, UR16, UR11, URZ ;  /* 0x0000000b10057299 */ /* 0x000fe2000800063f */
[----:B------:R-:W-:Y:S01]  /*f590*/  ULDC UR12, c[0x0][0x10] ;  /* 0x00000400000c7ab9 */ /* 0x000fe20000000800 */
[----:B------:R-:W-:Y:S01]  /*f5a0*/  ULEA.HI UR15, UR15, UR14, URZ, 0x6 ;  /* 0x0000000e0f0f7291 */ /* 0x000fe2000f8f303f */
[----:B------:R-:W-:Y:S01]  /*f5b0*/  UMOV UR22, 0x5 ;  /* 0x0000000500167882 */ /* 0x000fe20000000000 */
[----:B------:R-:W-:-:S02]  /*f5c0*/  ULOP3.LUT UR29, UR13, 0x2, URZ, 0xfc, !UPT ;  /* 0x000000020d1d7892 */ /* 0x000fc4000f8efc3f */
[----:B------:R-:W-:Y:S02]  /*f5d0*/  USHF.R.S32.HI UR19, URZ, 0x6, UR15 ;  /* 0x000000063f137899 */ /* 0x000fe4000801140f */
[----:B0-----:R-:W-:Y:S02]  /*f5e0*/  ULOP3.LUT UR10, UR8, 0x1, URZ, 0xc0, !UPT ;  /* 0x00000001080a7892 */ /* 0x001fe4000f8ec03f */
[----:B------:R-:W-:Y:S02]  /*f5f0*/  USHF.R.U32.HI UR30, URZ, 0x1, UR8 ;  /* 0x000000013f1e7899 */ /* 0x000fe40008011608 */
[----:B------:R-:W-:Y:S02]  /*f600*/  USHF.L.U32 UR6, UR8, 0x6, URZ ;  /* 0x0000000608067899 */ /* 0x000fe4000800063f */
[----:B------:R-:W-:Y:S02]  /*f610*/  USHF.L.U32 UR7, UR8, 0xc, URZ ;  /* 0x0000000c08077899 */ /* 0x000fe4000800063f */
[----:B------:R-:W-:-:S02]  /*f620*/  ULOP3.LUT UR8, UR8, 0xfffffffe, URZ, 0xc0, !UPT ;  /* 0xfffffffe08087892 */ /* 0x000fc4000f8ec03f */
[----:B------:R-:W-:Y:S02]  /*f630*/  UISETP.GT.U32.AND UP0, UPT, UR10, 0xffff, UPT ;  /* 0x0000ffff0a00788c */ /* 0x000fe4000bf04070 */
[----:B------:R-:W-:Y:S02]  /*f640*/  USHF.L.U32 UR20, UR16, UR8, URZ ;  /* 0x0000000810147299 */ /* 0x000fe4000800063f */
[----:B------:R-:W-:Y:S02]  /*f650*/  ULOP3.LUT UR11, UR8, 0x1, URZ, 0xfc, !UPT ;  /* 0x00000001080b7892 */ /* 0x000fe4000f8efc3f */
[----:B------:R-:W-:Y:S02]  /*f660*/  UIMAD.WIDE.U32 UR8, UR9, UR12, URZ ;  /* 0x0000000c090872a5 */ /* 0x000fe4000f8e003f */
[----:B------:R-:W-:Y:S01]  /*f670*/  USEL UR10, UR10, 0xffff, !UP0 ;  /* 0x0000ffff0a0a7887 */ /* 0x000fe2000c000000 */
[----:B------:R-:W-:Y:S01]  /*f680*/  ULDC UR12, c[0x0][0x14] ;  /* 0x00000500000c7ab9 */ /* 0x000fe20000000800 */
[----:B------:R-:W-:-:S02]  /*f690*/  USHF.L.U32 UR11, UR16, UR11, URZ ;  /* 0x0000000b100b7299 */ /* 0x000fc4000800063f */
[----:B------:R-:W-:Y:S02]  /*f6a0*/  UIMAD.WIDE.U32 UR24, UR8, UR12, URZ ;  /* 0x0000000c081872a5 */ /* 0x000fe4000f8e003f */
[----:B------:R-:W-:Y:S02]  /*f6b0*/  UIMAD UR21, UR9, UR12, URZ ;  /* 0x0000000c091572a4 */ /* 0x000fe4000f8e023f */
[----:B------:R-:W-:Y:S02]  /*f6c0*/  ULOP3.LUT UR10, UR10, 0xffff, URZ, 0xc0, !UPT ;  /* 0x0000ffff0a0a7892 */ /* 0x000fe4000f8ec03f */
[----:B------:R-:W-:Y:S02]  /*f6d0*/  ULOP3.LUT UR6, UR6, 0x40, URZ, 0xc0, !UPT ;  /* 0x0000004006067892 */ /* 0x000fe4000f8ec03f */
[----:B------:R-:W-:Y:S02]  /*f6e0*/  ULOP3.LUT UR7, UR7, 0x1000, URZ, 0xc0, !UPT ;  /* 0x0000100007077892 */ /* 0x000fe4000f8ec03f */
[----:B------:R-:W-:-:S02]  /*f6f0*/  ULOP3.LUT UR18, URZ, UR18, URZ, 0x33, !UPT ;  /* 0x000000123f127292 */ /* 0x000fc4000f8e333f */
[----:B------:R-:W-:Y:S02]  /*f700*/  ULOP3.LUT UR20, UR20, UR11, URZ, 0xfc, !UPT ;  /* 0x0000000b14147292 */ /* 0x000fe4000f8efc3f */
[----:B------:R-:W-:Y:S02]  /*f710*/  UIADD3 UR21, UR25, UR21, URZ ;  /* 0x0000001519157290 */ /* 0x000fe4000fffe03f */
[----:B------:R-:W-:Y:S02]  /*f720*/  USHF.L.U32 UR22, UR22, UR10, URZ ;  /* 0x0000000a16167299 */ /* 0x000fe4000800063f */
[----:B------:R-:W-:Y:S01]  /*f730*/  UIADD3 UR31, UR19, 0x1, URZ ;  /* 0x00000001131f7890 */ /* 0x000fe2000fffe03f */
[----:B------:R-:W-:-:S11]  /*f740*/  ULDC.64 UR32, c[0x0][0x198] ;  /* 0x0000660000207ab9 */ /* 0x000fd60000000a00 */
.L_x_312:
[----:B------:R-:W-:-:S03]  /*f750*/  UMOV UR8, 0xffffffff ;  /* 0xffffffff00087882 */ /* 0x000fc60000000000 */
[----:B------:R-:W-:Y:S05]  /*f760*/  BRA.DIV UR8, `(.L_x_302) ;  /* 0x0000000e08e47947 */ /* 0x000fea000b800000 */
[----:B------:R-:W-:-:S13]  /*f770*/  ELECT P0, URZ, PT ;  /* 0x00000000003f782f */ /* 0x000fda0003800000 */
.L_x_323:
[----:B------:R-:W0:Y:S01]  /*f780*/  LDC R2, c[0x0][0x28c] ;  /* 0x0000a300ff027b82 */ /* 0x000e220000000800 */
[----:B------:R-:W-:Y:S01]  /*f790*/  BSSY B1, `(.L_x_303) ;  /* 0x000003d000017945 */ /* 0x000fe20003800000 */
[----:B0-----:R-:W-:-:S13]  /*f7a0*/  ISETP.LT.OR P0, PT, R2, 0x1, !P0 ;  /* 0x000000010200780c */ /* 0x001fda0004701670 */
[----:B------:R-:W-:Y:S05]  /*f7b0*/  @P0 BRA `(.L_x_304) ;  /* 0x0000000000e80947 */ /* 0x000fea0003800000 */
[----:B------:R-:W-:Y:S01]  /*f7c0*/  LEA R5, R5, UR30, 0x1 ;  /* 0x0000001e05057c11 */ /* 0x000fe2000f8e08ff */
[----:B------:R-:W-:Y:S01]  /*f7d0*/  IMAD.MOV.U32 R13, RZ, RZ, RZ ;  /* 0x000000ffff0d7224 */ /* 0x000fe200078e00ff */
[----:B------:R-:W-:Y:S01]  /*f7e0*/  LEA R7, R7, UR6, 0x7 ;  /* 0x0000000607077c11 */ /* 0x000fe2000f8e38ff */
[----:B------:R-:W-:Y:S02]  /*f7f0*/  IMAD.U32 R14, RZ, RZ, UR31 ;  /* 0x0000001fff0e7e24 */ /* 0x000fe4000f8e00ff */
[----:B------:R-:W-:Y:S02]  /*f800*/  IMAD.MOV.U32 R2, RZ, RZ, R0 ;  /* 0x000000ffff027224 */ /* 0x000fe400078e0000 */
[----:B------:R-:W-:Y:S02]  /*f810*/  IMAD.MOV.U32 R3, RZ, RZ, R8 ;  /* 0x000000ffff037224 */ /* 0x000fe400078e0008 */
[----:B------:R-:W-:-:S07]  /*f820*/  IMAD.SHL.U32 R10, R5, 0x80, RZ ;  /* 0x00000080050a7824 */ /* 0x000fce00078e00ff */
.L_x_307:
[----:B------:R-:W0:Y:S01]  /*f830*/  S2R R5, SR_CgaCtaId ;  /* 0x0000000000057919 */ /* 0x000e220000008800 */
[----:B------:R-:W-:Y:S01]  /*f840*/  MOV R4, 0x400 ;  /* 0x0000040000047802 */ /* 0x000fe20000000f00 */
[----:B------:R-:W1:Y:S03]  /*f850*/  S2R R15, SR_TID.X ;  /* 0x00000000000f7919 */ /* 0x000e660000002100 */
[----:B0-----:R-:W-:Y:S02]  /*f860*/  LEA R12, R5, R4, 0x18 ;  /* 0x00000004050c7211 */ /* 0x001fe400078ec0ff */
[----:B------:R-:W-:Y:S02]  /*f870*/  SHF.L.U32 R4, R2, 0x1f, RZ ;  /* 0x0000001f02047819 */ /* 0x000fe400000006ff */
[----:B-1----:R-:W-:Y:S01]  /*f880*/  LOP3.LUT P1, RZ, R15, 0x7f, RZ, 0xc0, !PT ;  /* 0x0000007f0fff7812 */ /* 0x002fe2000782c0ff */
[----:B------:R-:W-:-:S04]  /*f890*/  IMAD R11, R3, 0x8, R12 ;  /* 0x00000008030b7824 */ /* 0x000fc800078e020c */
[----:B------:R-:W0:Y:S08]  /*f8a0*/  SYNCS.PHASECHK.TRANS64.TRYWAIT P0, [R11+URZ+0x20], R4 ;  /* 0x000020040b0075a7 */ /* 0x000e30000800017f */
[----:B------:R-:W1:Y:S01]  /*f8b0*/  @!P1 LDC R5, c[0x0][0x500] ;  /* 0x00014000ff059b82 */ /* 0x000e620000000800 */
[----:B0-----:R-:W-:Y:S05]  /*f8c0*/  @!P0 BRA `(.L_x_305) ;  /* 0x0000000c00ac8947 */ /* 0x001fea0003800000 */
.L_x_324:
[----:B------:R-:W-:Y:S01]  /*f8d0*/  UPRMT UR8, UR29, 0x9910, URZ ;  /* 0x000099101d087896 */ /* 0x000fe2000800003f */
[----:B-1----:R1:W-:Y:S03]  /*f8e0*/  @!P1 SYNCS.ARRIVE.TRANS64 RZ, [R11+URZ], R5 ;  /* 0x000000050bff99a7 */ /* 0x0023e6000800003f */
[----:B------:R-:W-:-:S06]  /*f8f0*/  UISETP.NE.AND UP0, UPT, UR8, 0x2, UPT ;  /* 0x000000020800788c */ /* 0x000fcc000bf05270 */
[----:B------:R-:W-:-:S13]  /*f900*/  PLOP3.LUT P0, PT, PT, PT, UP0, 0x80, 0x0 ;  /* 0x000000000000781c */ /* 0x000fda0003f0f008 */
[----:B-1----:R-:W-:Y:S05]  /*f910*/  @P0 BRA `(.L_x_306) ;  /* 0x0000000000040947 */ /* 0x002fea0003800000 */
[----:B------:R-:W-:Y:S01]  /*f920*/  BPT.TRAP 0x1 ;  /* 0x000000040000795c */ /* 0x000fe20000300000 */
.L_x_306:
[C---:B0-----:R-:W-:Y:S01]  /*f930*/  LEA R4, R3.reuse, UR30, 0x1 ;  /* 0x0000001e03047c11 */ /* 0x041fe2000f8e08ff */
[----:B------:R-:W-:Y:S01]  /*f940*/  VIADD R14, R14, 0xffffffff ;  /* 0xffffffff0e0e7836 */ /* 0x000fe20000000000 */
[----:B------:R-:W-:Y:S01]  /*f950*/  R2UR UR11, R3 ;  /* 0x00000000030b72ca */ /* 0x000fe200000e0000 */
[----:B------:R-:W-:Y:S01]  /*f960*/  UIADD3 UR14, UP0, UR32, 0xf0, URZ ;  /* 0x000000f0200e7890 */ /* 0x000fe2000ff1e03f */
[----:B------:R-:W-:Y:S01]  /*f970*/  R2UR UR26, R12 ;  /* 0x000000000c1a72ca */ /* 0x000fe200000e0000 */
[----:B------:R-:W-:Y:S01]  /*f980*/  IMAD.U32 R4, R4, 0x2000, R12 ;  /* 0x0000200004047824 */ /* 0x000fe200078e000c */
[----:B------:R-:W-:Y:S01]  /*f990*/  R2UR UR27, R10 ;  /* 0x000000000a1b72ca */ /* 0x000fe200000e0000 */
[----:B------:R-:W-:Y:S01]  /*f9a0*/  UIADD3 UR34, UP1, UR32, 0x1f0, URZ ;  /* 0x000001f020227890 */ /* 0x000fe2000ff3e03f */
[----:B------:R-:W-:Y:S01]  /*f9b0*/  R2UR UR9, R11 ;  /* 0x000000000b0972ca */ /* 0x000fe200000e0000 */
[----:B------:R-:W-:Y:S01]  /*f9c0*/  UIADD3.X UR15, URZ, UR33, URZ, UP0, !UPT ;  /* 0x000000213f0f7290 */ /* 0x000fe200087fe43f */
[----:B------:R-:W-:Y:S01]  /*f9d0*/  R2UR UR8, R4 ;  /* 0x00000000040872ca */ /* 0x000fe200000e0000 */
[----:B------:R-:W-:Y:S01]  /*f9e0*/  UPRMT UR23, URZ, 0x5410, UR22 ;  /* 0x000054103f177896 */ /* 0x000fe20008000016 */
[----:B------:R-:W-:Y:S01]  /*f9f0*/  R2UR UR10, R13 ;  /* 0x000000000d0a72ca */ /* 0x000fe200000e0000 */
[----:B------:R-:W-:Y:S01]  /*fa00*/  VIADD R3, R3, 0x1 ;  /* 0x0000000103037836 */ /* 0x000fe20000000000 */
[----:B------:R-:W-:Y:S01]  /*fa10*/  R2UR UR12, R6 ;  /* 0x00000000060c72ca */ /* 0x000fe200000e0000 */
[----:B------:R-:W-:Y:S01]  /*fa20*/  ULEA UR11, UR11, UR7, 0xd ;  /* 0x000000070b0b7291 */ /* 0x000fe2000f8e683f */
[----:B------:R-:W-:Y:S01]  /*fa30*/  R2UR UR28, R7 ;  /* 0x00000000071c72ca */ /* 0x000fe200000e0000 */
[----:B------:R-:W-:Y:S01]  /*fa40*/  UPRMT UR36, URZ, 0x5410, UR20 ;  /* 0x000054103f247896 */ /* 0x000fe20008000014 */
[----:B------:R-:W-:Y:S01]  /*fa50*/  ISETP.GT.AND P1, PT, R14, 0x1, PT ;  /* 0x000000010e00780c */ /* 0x000fe20003f24270 */
[----:B------:R-:W-:Y:S01]  /*fa60*/  UIADD3 UR26, UR26, 0x10100, UR11 ;  /* 0x000101001a1a7890 */ /* 0x000fe2000fffe00b */
[----:B------:R-:W-:Y:S01]  /*fa70*/  ISETP.NE.AND P0, PT, R3, 0x4, PT ;  /* 0x000000040300780c */ /* 0x000fe20003f05270 */
[----:B------:R-:W-:Y:S01]  /*fa80*/  UIADD3.X UR35, URZ, UR33, URZ, UP1, !UPT ;  /* 0x000000213f237290 */ /* 0x000fe20008ffe43f */
[----:B------:R-:W-:Y:S01]  /*fa90*/  VIADD R13, R13, 0x40 ;  /* 0x000000400d0d7836 */ /* 0x000fe20000000000 */
[----:B------:R-:W-:Y:S01]  /*faa0*/  UIADD3 UR8, UR8, 0x100, URZ ;  /* 0x0000010008087890 */ /* 0x000fe2000fffe03f */
[----:B------:R-:W-:Y:S01]  /*fab0*/  SEL R5, RZ, 0x1, P0 ;  /* 0x00000001ff057807 */ /* 0x000fe20000000000 */
[----:B------:R-:W-:Y:S01]  /*fac0*/  UMOV UR16, 0x0 ;  /* 0x0000000000107882 */ /* 0x000fe20000000000 */
[----:B------:R-:W-:Y:S01]  /*fad0*/  UMOV UR17, 0x10000000 ;  /* 0x1000000000117882 */ /* 0x000fe20000000000 */
[----:B------:R-:W-:Y:S01]  /*fae0*/  UMOV UR11, UR27 ;  /* 0x0000001b000b7c82 */ /* 0x000fe20008000000 */
[----:B------:R-:W-:-:S02]  /*faf0*/  LOP3.LUT R2, R2, R5, RZ, 0x3c, !PT ;  /* 0x0000000502027212 */ /* 0x000fc400078e3cff */
[----:B------:R-:W-:Y:S02]  /*fb00*/  SEL R3, R3, RZ, P0 ;  /* 0x000000ff03037207 */ /* 0x000fe40000000000 */
[----:B------:R0:W-:Y:S02]  /*fb10*/  UTMALDG.3D.MULTICAST [UR8], [UR14], UR23, desc[UR16] ;  /* 0x000010080e0073b4 */ /* 0x0001e40008011817 */
[----:B0-----:R-:W-:Y:S01]  /*fb20*/  UMOV UR8, UR26 ;  /* 0x0000001a00087c82 */ /* 0x001fe20008000000 */
[----:B------:R-:W-:Y:S02]  /*fb30*/  UMOV UR11, UR28 ;  /* 0x0000001c000b7c82 */ /* 0x000fe40008000000 */
[----:B------:R0:W-:Y:S02]  /*fb40*/  UTMALDG.3D.MULTICAST [UR8], [UR34], UR36, desc[UR16] ;  /* 0x00001008220073b4 */ /* 0x0001e40008011824 */
[----:B0-----:R-:W-:Y:S05]  /*fb50*/  @P1 BRA `(.L_x_307) ;  /* 0xfffffffc00341947 */ /* 0x001fea000383ffff */
.L_x_304:
[----:B------:R-:W-:Y:S05]  /*fb60*/  BSYNC B1 ;  /* 0x0000000000017941 */ /* 0x000fea0003800000 */
.L_x_303:
[----:B------:R-:W2:Y:S01]  /*fb70*/  LDL.LU R15, [R1+0x80] ;  /* 0x00008000010f7983 */ /* 0x000ea20000300800 */
[----:B------:R-:W-:Y:S01]  /*fb80*/  LOP3.LUT P2, RZ, R9, 0xff, RZ, 0xc0, !PT ;  /* 0x000000ff09ff7812 */ /* 0x000fe2000784c0ff */
[----:B------:R-:W-:Y:S01]  /*fb90*/  VIADD R8, R8, UR19 ;  /* 0x0000001308087c36 */ /* 0x000fe20008000000 */
[----:B------:R-:W-:Y:S01]  /*fba0*/  ULDC.64 UR8, c[0x0][0x650] ;  /* 0x0001940000087ab9 */ /* 0x000fe20000000a00 */
[----:B------:R-:W3:Y:S01]  /*fbb0*/  LDL.LU R12, [R1+0x84] ;  /* 0x00008400010c7983 */ /* 0x000ee20000300800 */
[----:B------:R-:W-:Y:S01]  /*fbc0*/  IMAD.U32 R5, RZ, RZ, UR19 ;  /* 0x00000013ff057e24 */ /* 0x000fe2000f8e00ff */
[----:B------:R-:W-:Y:S01]  /*fbd0*/  BSSY B1, `(.L_x_308) ;  /* 0x0000070000017945 */ /* 0x000fe20003800000 */
[----:B------:R-:W-:Y:S01]  /*fbe0*/  ISETP.GT.U32.AND P0, PT, R8, 0x3, PT ;  /* 0x000000030800780c */ /* 0x000fe20003f04070 */
[----:B------:R-:W-:Y:S01]  /*fbf0*/  IMAD.MOV.U32 R7, RZ, RZ, -0x1 ;  /* 0xffffffffff077424 */ /* 0x000fe200078e00ff */
[----:B------:R-:W-:Y:S01]  /*fc00*/  SHF.R.U32.HI R2, RZ, 0x2, R8 ;  /* 0x00000002ff027819 */ /* 0x000fe20000011608 */
[----:B------:R-:W-:Y:S01]  /*fc10*/  IMAD.MOV.U32 R6, RZ, RZ, -0x1 ;  /* 0xffffffffff067424 */ /* 0x000fe200078e00ff */
[----:B------:R-:W-:Y:S01]  /*fc20*/  ISETP.LT.U32.AND P0, PT, R5, 0x4, P0 ;  /* 0x000000040500780c */ /* 0x000fe20000701070 */
[----:B------:R-:W-:Y:S01]  /*fc30*/  IMAD.MOV.U32 R5, RZ, RZ, -0x1 ;  /* 0xffffffffff057424 */ /* 0x000fe200078e00ff */
[----:B------:R-:W-:Y:S01]  /*fc40*/  LOP3.LUT R2, R2, 0x1, RZ, 0xc0, !PT ;  /* 0x0000000102027812 */ /* 0x000fe200078ec0ff */
[----:B------:R-:W0:Y:S01]  /*fc50*/  @P2 S2R R4, SR_CgaCtaId ;  /* 0x0000000000042919 */ /* 0x000e220000008800 */
[----:B------:R-:W-:-:S02]  /*fc60*/  @P2 MOV R3, 0x400 ;  /* 0x0000040000032802 */ /* 0x000fc40000000f00 */
[----:B------:R-:W-:Y:S01]  /*fc70*/  ISETP.NE.U32.AND P1, PT, R2, 0x1, PT ;  /* 0x000000010200780c */ /* 0x000fe20003f25070 */
[----:B------:R-:W-:Y:S01]  /*fc80*/  IMAD.U32 R2, RZ, RZ, UR19 ;  /* 0x00000013ff027e24 */ /* 0x000fe2000f8e00ff */
[----:B------:R-:W-:Y:S02]  /*fc90*/  LOP3.LUT R8, R8, 0x3, RZ, 0xc0, !PT ;  /* 0x0000000308087812 */ /* 0x000fe400078ec0ff */
[----:B------:R-:W-:Y:S02]  /*fca0*/  PRMT R9, RZ, 0x7610, R9 ;  /* 0x00007610ff097816 */ /* 0x000fe40000000009 */
[----:B------:R-:W-:-:S04]  /*fcb0*/  ISETP.GT.U32.AND P1, PT, R2, 0x3, !P1 ;  /* 0x000000030200780c */ /* 0x000fc80004f24070 */
[----:B------:R-:W-:Y:S02]  /*fcc0*/  SEL R2, RZ, 0x1, !P1 ;  /* 0x00000001ff027807 */ /* 0x000fe40004800000 */
[----:B0-----:R-:W-:-:S04]  /*fcd0*/  @P2 LEA R3, R4, R3, 0x18 ;  /* 0x0000000304032211 */ /* 0x001fc800078ec0ff */
[----:B------:R0:W-:Y:S02]  /*fce0*/  @P2 SYNCS.ARRIVE.TRANS64.A1T0 RZ, [R3+URZ+0x58], RZ ;  /* 0x000058ff03ff29a7 */ /* 0x0001e4000810003f */
[----:B0-----:R-:W-:-:S04]  /*fcf0*/  SEL R3, RZ, 0x1, !P0 ;  /* 0x00000001ff037807 */ /* 0x001fc80004000000 */
[----:B------:R-:W-:Y:S02]  /*fd00*/  LOP3.LUT R0, R2, R0, R3, 0x96, !PT ;  /* 0x0000000002007212 */ /* 0x000fe400078e9603 */
[----:B------:R-:W-:Y:S02]  /*fd10*/  PRMT R2, RZ, 0x7610, R2 ;  /* 0x00007610ff027816 */ /* 0x000fe40000000002 */
[----:B---3--:R-:W-:-:S04]  /*fd20*/  IADD3 R12, P2, R12, UR24, RZ ;  /* 0x000000180c0c7c10 */ /* 0x008fc8000ff5e0ff */
[----:B--2---:R-:W-:Y:S01]  /*fd30*/  IADD3.X R15, R15, UR21, RZ, P2, !PT ;  /* 0x000000150f0f7c10 */ /* 0x004fe200097fe4ff */
[----:B------:R0:W-:Y:S01]  /*fd40*/  STL [R1+0x84], R12 ;  /* 0x0000840c01007387 */ /* 0x0001e20000100800 */
[----:B------:R-:W-:-:S03]  /*fd50*/  ISETP.GE.U32.AND P2, PT, R12, UR8, PT ;  /* 0x000000080c007c0c */ /* 0x000fc6000bf46070 */
[----:B------:R0:W-:Y:S01]  /*fd60*/  STL [R1+0x80], R15 ;  /* 0x0000800f01007387 */ /* 0x0001e20000100800 */
[----:B------:R-:W-:-:S13]  /*fd70*/  ISETP.GE.U32.AND.EX P0, PT, R15, UR9, PT, P2 ;  /* 0x000000090f007c0c */ /* 0x000fda000bf06120 */
[----:B0-----:R-:W-:Y:S05]  /*fd80*/  @P0 BRA `(.L_x_309) ;  /* 0x0000000400500947 */ /* 0x001fea0003800000 */
[----:B------:R-:W-:Y:S01]  /*fd90*/  ULDC.64 UR8, c[0x0][0x628] ;  /* 0x00018a0000087ab9 */ /* 0x000fe20000000a00 */
[----:B------:R-:W0:Y:S01]  /*fda0*/  S2R R11, SR_CTAID.X ;  /* 0x00000000000b7919 */ /* 0x000e220000002500 */
[----:B------:R-:W-:Y:S01]  /*fdb0*/  ISETP.NE.U32.AND P0, PT, RZ, UR8, PT ;  /* 0x00000008ff007c0c */ /* 0x000fe2000bf05070 */
[----:B------:R-:W-:Y:S01]  /*fdc0*/  ULDC UR11, c[0x0][0x630] ;  /* 0x00018c00000b7ab9 */ /* 0x000fe20000000800 */
[----:B------:R-:W-:Y:S01]  /*fdd0*/  IMAD.MOV.U32 R2, RZ, RZ, R12 ;  /* 0x000000ffff027224 */ /* 0x000fe200078e000c */
[----:B------:R-:W1:Y:S01]  /*fde0*/  S2R R10, SR_CTAID.Y ;  /* 0x00000000000a7919 */ /* 0x000e620000002600 */
[----:B------:R-:W-:Y:S01]  /*fdf0*/  ISETP.NE.AND.EX P0, PT, RZ, UR9, PT, P0 ;  /* 0x00000009ff007c0c */ /* 0x000fe2000bf05300 */
[----:B------:R-:W-:-:S12]  /*fe00*/  IMAD.MOV.U32 R3, RZ, RZ, R15 ;  /* 0x000000ffff037224 */ /* 0x000fd800078e000f */
[----:B------:R-:W-:Y:S05]  /*fe10*/  @!P0 BRA `(.L_x_310) ;  /* 0x0000000000288947 */ /* 0x000fea0003800000 */
[----:B------:R-:W-:Y:S02]  /*fe20*/  ULDC UR10, c[0x0][0x634] ;  /* 0x00018d00000a7ab9 */ /* 0x000fe40000000800 */
[----:B------:R-:W-:-:S05]  /*fe30*/  IADD3 R7, P0, R12, UR10, RZ ;  /* 0x0000000a0c077c10 */ /* 0x000fca000ff1e0ff */
[----:B------:R-:W-:-:S04]  /*fe40*/  IMAD.X R13, RZ, RZ, R15, P0 ;  /* 0x000000ffff0d7224 */ /* 0x000fc800000e060f */
[----:B------:R-:W-:-:S04]  /*fe50*/  IMAD.WIDE.U32 R4, R13, UR8, RZ ;  /* 0x000000080d047c25 */ /* 0x000fc8000f8e00ff */
[----:B------:R-:W-:-:S04]  /*fe60*/  IMAD.WIDE.U32 R4, P0, R7, UR9, R4 ;  /* 0x0000000907047c25 */ /* 0x000fc8000f800004 */
[----:B------:R-:W-:-:S04]  /*fe70*/  IMAD.WIDE.U32 R6, R7, UR8, RZ ;  /* 0x0000000807067c25 */ /* 0x000fc8000f8e00ff */
[----:B------:R-:W-:Y:S01]  /*fe80*/  IMAD.X R3, RZ, RZ, RZ, P0 ;  /* 0x000000ffff037224 */ /* 0x000fe200000e06ff */
[----:B------:R-:W-:Y:S01]  /*fe90*/  IADD3 RZ, P0, R7, R4, RZ ;  /* 0x0000000407ff7210 */ /* 0x000fe20007f1e0ff */
[----:B------:R-:W-:-:S04]  /*fea0*/  IMAD.MOV.U32 R2, RZ, RZ, R5 ;  /* 0x000000ffff027224 */ /* 0x000fc800078e0005 */
[----:B------:R-:W-:-:S08]  /*feb0*/  IMAD.WIDE.U32.X R2, R13, UR9, R2, P0 ;  /* 0x000000090d027c25 */ /* 0x000fd000080e0402 */
.L_x_310:
[--C-:B------:R-:W-:Y:S01]  /*fec0*/  SHF.R.U64 R6, R2, UR11, R3.reuse ;  /* 0x0000000b02067c19 */ /* 0x100fe20008001203 */
[----:B------:R-:W-:Y:S01]  /*fed0*/  ULDC.64 UR8, c[0x0][0x620] ;  /* 0x0001880000087ab9 */ /* 0x000fe20000000a00 */
[----:B------:R-:W-:Y:S01]  /*fee0*/  SHF.R.U32.HI R2, RZ, UR11, R3 ;  /* 0x0000000bff027c19 */ /* 0x000fe20008011603 */
[----:B------:R-:W-:Y:S01]  /*fef0*/  IMAD.MOV.U32 R3, RZ, RZ, R15 ;  /* 0x000000ffff037224 */ /* 0x000fe200078e000f */
[----:B------:R-:W-:Y:S01]  /*ff00*/  IADD3 R5, P0, RZ, -R6, RZ ;  /* 0x80000006ff057210 */ /* 0x000fe20007f1e0ff */
[----:B------:R-:W2:Y:S01]  /*ff10*/  LDC R16, c[0x0][0x144] ;  /* 0x00005100ff107b82 */ /* 0x000ea20000000800 */
[----:B0-----:R-:W-:Y:S01]  /*ff20*/  I2FP.F32.U32 R7, R11 ;  /* 0x0000000b00077245 */ /* 0x001fe20000201000 */
[----:B------:R-:W-:Y:S01]  /*ff30*/  ULDC.64 UR14, c[0x0][0x640] ;  /* 0x00019000000e7ab9 */ /* 0x000fe20000000a00 */
[----:B------:R-:W-:Y:S01]  /*ff40*/  ULDC UR10, c[0x0][0x608] ;  /* 0x00018200000a7ab9 */ /* 0x000fe20000000800 */
[----:B------:R-:W-:Y:S01]  /*ff50*/  IMAD.X R2, RZ, RZ, ~R2, P0 ;  /* 0x000000ffff027224 */ /* 0x000fe200000e0e02 */
[----:B------:R-:W-:-:S03]  /*ff60*/  ISETP.NE.U32.AND P0, PT, RZ, UR14, PT ;  /* 0x0000000eff007c0c */ /* 0x000fc6000bf05070 */
[----:B------:R-:W-:Y:S01]  /*ff70*/  IMAD R4, R2, UR8, RZ ;  /* 0x0000000802047c24 */ /* 0x000fe2000f8e02ff */
[----:B------:R-:W0:Y:S01]  /*ff80*/  LDC R13, c[0x0][0x148] ;  /* 0x00005200ff0d7b82 */ /* 0x000e220000000800 */
[----:B------:R-:W-:Y:S01]  /*ff90*/  IMAD.MOV.U32 R2, RZ, RZ, R12 ;  /* 0x000000ffff027224 */ /* 0x000fe200078e000c */
[----:B------:R-:W-:-:S03]  /*ffa0*/  ISETP.NE.AND.EX P0, PT, RZ, UR15, PT, P0 ;  /* 0x0000000fff007c0c */ /* 0x000fc6000bf05300 */
[----:B------:R-:W-:Y:S01]  /*ffb0*/  IMAD.WIDE.U32 R2, R5, UR8, R2 ;  /* 0x0000000805027c25 */ /* 0x000fe2000f8e0002 */
[----:B------:R-:W-:-:S03]  /*ffc0*/  ULDC UR8, c[0x0][0x150] ;  /* 0x0000540000087ab9 */ /* 0x000fc60000000800 */
[----:B------:R-:W-:Y:S02]  /*ffd0*/  IMAD R5, R5, UR9, R4 ;  /* 0x0000000905057c24 */ /* 0x000fe4000f8e0204 */
[----:B------:R-:W-:Y:S01]  /*ffe0*/  FMUL R4, R7, UR8 ;  /* 0x0000000807047c20 */ /* 0x000fe20008400000 */
[----:B------:R-:W-:Y:S01]  /*fff0*/  ULDC UR8, c[0x0][0x618] ;  /* 0x0001860000087ab9 */ /* 0x000fe20000000800 */
[----:B------:R-:W-:Y:S01]  /*10000*/  ULDC UR9, c[0x0][0x154] ;  /* 0x0000550000097ab9 */ /* 0x000fe20000000800 */
[----:B------:R-:W-:-:S03]  /*10010*/  IMAD.IADD R3, R3, 0x1, R5 ;  /* 0x0000000103037824 */ /* 0x000fc600078e0205 */
[----:B------:R-:W3:Y:S02]  /*10020*/  F2I.U32.TRUNC.NTZ R4, R4 ;  /* 0x0000000400047305 */ /* 0x000ee4000020f000 */
[----:B------:R-:W-:Y:S02]  /*10030*/  SHF.R.U64 R7, R2, UR8, R3 ;  /* 0x0000000802077c19 */ /* 0x000fe40008001203 */
[----:B-1----:R-:W-:-:S05]  /*10040*/  I2FP.F32.U32 R2, R10 ;  /* 0x0000000a00027245 */ /* 0x002fca0000201000 */
[----:B------:R-:W-:Y:S01]  /*10050*/  FMUL R5, R2, UR9 ;  /* 0x0000000902057c20 */ /* 0x000fe20008400000 */
[----:B------:R-:W-:Y:S01]  /*10060*/  SHF.R.U32.HI R2, RZ, UR8, R3 ;  /* 0x00000008ff027c19 */ /* 0x000fe20008011603 */
[----:B------:R-:W-:Y:S02]  /*10070*/  ULDC UR8, c[0x0][0x658] ;  /* 0x0001960000087ab9 */ /* 0x000fe40000000800 */
[----:B------:R1:W4:Y:S01]  /*10080*/  F2I.U32.TRUNC.NTZ R15, R5 ;  /* 0x00000005000f7305 */ /* 0x000322000020f000 */
[--C-:B------:R-:W-:Y:S02]  /*10090*/  SHF.R.U64 R14, R7, UR10, R2.reuse ;  /* 0x0000000a070e7c19 */ /* 0x100fe40008001202 */
[----:B------:R-:W-:Y:S01]  /*100a0*/  SHF.R.U32.HI R3, RZ, UR10, R2 ;  /* 0x0000000aff037c19 */ /* 0x000fe20008011602 */
[----:B---3--:R-:W-:-:S03]  /*100b0*/  IMAD.MOV R2, RZ, RZ, -R4 ;  /* 0x000000ffff027224 */ /* 0x008fc600078e0a04 */
[----:B------:R-:W-:Y:S01]  /*100c0*/  SHF.R.U64 R12, R14, UR8, R3 ;  /* 0x000000080e0c7c19 */ /* 0x000fe20008001203 */
[----:B--2---:R-:W-:Y:S01]  /*100d0*/  IMAD R17, R16, R2, R11 ;  /* 0x0000000210117224 */ /* 0x004fe200078e020b */
[----:B------:R-:W-:-:S03]  /*100e0*/  SHF.R.U32.HI R4, RZ, UR8, R3 ;  /* 0x00000008ff047c19 */ /* 0x000fc60008011603 */
[----:B------:R-:W-:Y:S02]  /*100f0*/  IMAD.MOV.U32 R2, RZ, RZ, R12 ;  /* 0x000000ffff027224 */ /* 0x000fe400078e000c */
[----:B------:R-:W-:Y:S01]  /*10100*/  IMAD.MOV.U32 R3, RZ, RZ, R4 ;  /* 0x000000ffff037224 */ /* 0x000fe200078e0004 */
[----:B-1--4-:R-:W-:Y:S06]  /*10110*/  @!P0 BRA `(.L_x_311) ;  /* 0x0000000000288947 */ /* 0x012fec0003800000 */
[----:B------:R-:W-:Y:S02]  /*10120*/  ULDC UR8, c[0x0][0x64c] ;  /* 0x0001930000087ab9 */ /* 0x000fe40000000800 */
[----:B------:R-:W-:-:S05]  /*10130*/  IADD3 R3, P0, R12, UR8, RZ ;  /* 0x000000080c037c10 */ /* 0x000fca000ff1e0ff */
[----:B------:R-:W-:-:S04]  /*10140*/  IMAD.X R11, RZ, RZ, R4, P0 ;  /* 0x000000ffff0b7224 */ /* 0x000fc800000e0604 */
[----:B------:R-:W-:-:S04]  /*10150*/  IMAD.WIDE.U32 R4, R11, UR14, RZ ;  /* 0x0000000e0b047c25 */ /* 0x000fc8000f8e00ff */
[----:B------:R-:W-:-:S04]  /*10160*/  IMAD.WIDE.U32 R4, P0, R3, UR15, R4 ;  /* 0x0000000f03047c25 */ /* 0x000fc8000f800004 */
[----:B------:R-:W-:-:S04]  /*10170*/  IMAD.WIDE.U32 R2, R3, UR14, RZ ;  /* 0x0000000e03027c25 */ /* 0x000fc8000f8e00ff */
[----:B------:R-:W-:Y:S01]  /*10180*/  IMAD.MOV.U32 R2, RZ, RZ, R5 ;  /* 0x000000ffff027224 */ /* 0x000fe200078e0005 */
[----:B------:R-:W-:Y:S01]  /*10190*/  IADD3 RZ, P1, R3, R4, RZ ;  /* 0x0000000403ff7210 */ /* 0x000fe20007f3e0ff */
[----:B------:R-:W-:-:S04]  /*101a0*/  IMAD.X R3, RZ, RZ, RZ, P0 ;  /* 0x000000ffff037224 */ /* 0x000fc800000e06ff */
[----:B------:R-:W-:-:S08]  /*101b0*/  IMAD.WIDE.U32.X R2, R11, UR15, R2, P1 ;  /* 0x0000000f0b027c25 */ /* 0x000fd000088e0402 */
.L_x_311:
[----:B------:R-:W-:Y:S01]  /*101c0*/  ULDC UR8, c[0x0][0x648] ;  /* 0x0001920000087ab9 */ /* 0x000fe20000000800 */
[----:B------:R-:W-:Y:S01]  /*101d0*/  IMAD.MOV R15, RZ, RZ, -R15 ;  /* 0x000000ffff0f7224 */ /* 0x000fe200078e0a0f */
[----:B------:R-:W-:Y:S01]  /*101e0*/  SHF.R.U64 R3, R2, UR8, R3 ;  /* 0x0000000802037c19 */ /* 0x000fe20008001203 */
[----:B------:R-:W-:Y:S01]  /*101f0*/  ULDC UR8, c[0x0][0x638] ;  /* 0x00018e0000087ab9 */ /* 0x000fe20000000800 */
[----:B------:R-:W-:Y:S01]  /*10200*/  LOP3.LUT R2, R14, UR18, RZ, 0xc0, !PT ;  /* 0x000000120e027c12 */ /* 0x000fe2000f8ec0ff */
[----:B0-----:R-:W-:Y:S01]  /*10210*/  @P4 IMAD R17, R13, R15, R10 ;  /* 0x0000000f0d114224 */ /* 0x001fe200078e020a */
[----:B------:R-:W-:Y:S01]  /*10220*/  LOP3.LUT R7, R7, UR4, RZ, 0xc0, !PT ;  /* 0x0000000407077c12 */ /* 0x000fe2000f8ec0ff */
[----:B------:R-:W-:Y:S01]  /*10230*/  IMAD.MOV R5, RZ, RZ, -R3 ;  /* 0x000000ffff057224 */ /* 0x000fe200078e0a03 */
[----:B------:R-:W-:Y:S01]  /*10240*/  ULDC UR9, c[0x0][0x610] ;  /* 0x0001840000097ab9 */ /* 0x000fe20000000800 */
[----:B------:R-:W-:Y:S02]  /*10250*/  IMAD R2, R3, UR5, R2 ;  /* 0x0000000503027c24 */ /* 0x000fe4000f8e0202 */
[----:B------:R-:W-:Y:S01]  /*10260*/  IMAD R12, R5, UR8, R12 ;  /* 0x00000008050c7c24 */ /* 0x000fe2000f8e020c */
[----:B------:R-:W-:Y:S01]  /*10270*/  ULDC UR8, c[0x0][0x600] ;  /* 0x0001800000087ab9 */ /* 0x000fe20000000800 */
[----:B------:R-:W-:-:S02]  /*10280*/  IMAD R5, R2, UR9, R17 ;  /* 0x0000000902057c24 */ /* 0x000fc4000f8e0211 */
[----:B------:R-:W-:Y:S02]  /*10290*/  IMAD R12, R12, UR8, R7 ;  /* 0x000000080c0c7c24 */ /* 0x000fe4000f8e0207 */
[----:B------:R-:W-:-:S03]  /*102a0*/  IMAD.MOV.U32 R2, RZ, RZ, 0x1 ;  /* 0x00000001ff027424 */ /* 0x000fc600078e00ff */
[----:B------:R-:W-:Y:S02]  /*102b0*/  SEL R7, R12, R5, !P4 ;  /* 0x000000050c077207 */ /* 0x000fe40006000000 */
[----:B------:R-:W-:-:S07]  /*102c0*/  SEL R5, R5, R12, !P4 ;  /* 0x0000000c05057207 */ /* 0x000fce0006000000 */
.L_x_309:
[----:B------:R-:W-:Y:S05]  /*102d0*/  BSYNC B1 ;  /* 0x0000000000017941 */ /* 0x000fea0003800000 */
.L_x_308:
[----:B------:R-:W-:-:S13]  /*102e0*/  LOP3.LUT P0, RZ, R2, 0xff, RZ, 0xc0, !PT ;  /* 0x000000ff02ff7812 */ /* 0x000fda000780c0ff */
[----:B------:R-:W-:Y:S05]  /*102f0*/  @P0 BRA `(.L_x_312) ;  /* 0xfffffff400140947 */ /* 0x000fea000383ffff */
[----:B------:R-:W-:Y:S05]  /*10300*/  BSYNC B0 ;  /* 0x0000000000007941 */ /* 0x000fea0003800000 */
.L_x_301:
[----:B------:R-:W-:-:S03]  /*10310*/  UMOV UR8, 0xffffffff ;  /* 0xffffffff00087882 */ /* 0x000fc60000000000 */
[----:B------:R-:W-:Y:S05]  /*10320*/  BRA.DIV UR8, `(.L_x_313) ;  /* 0x0000000608287947 */ /* 0x000fea000b800000 */
[----:B------:R-:W-:-:S13]  /*10330*/  ELECT P0, URZ, PT ;  /* 0x00000000003f782f */ /* 0x000fda0003800000 */
.L_x_327:
[----:B------:R-:W-:Y:S04]  /*10340*/  BSSY B0, `(.L_x_314) ;  /* 0x000002c000007945 */ /* 0x000fe80003800000 */
[----:B------:R-:W-:Y:S05]  /*10350*/  @!P0 BRA `(.L_x_315) ;  /* 0x0000000000a88947 */ /* 0x000fea0003800000 */
[----:B------:R-:W-:-:S04]  /*10360*/  ULOP3.LUT UR8, UR13, 0x2, URZ, 0xfc, !UPT ;  /* 0x000000020d087892 */ /* 0x000fc8000f8efc3f */
[----:B------:R-:W-:-:S06]  /*10370*/  UISETP.NE.AND UP0, UPT, UR8, 0x3, UPT ;  /* 0x000000030800788c */ /* 0x000fcc000bf05270 */
[----:B------:R-:W-:-:S13]  /*10380*/  PLOP3.LUT P0, PT, PT, PT, UP0, 0x80, 0x0 ;  /* 0x000000000000781c */ /* 0x000fda0003f0f008 */
[----:B------:R-:W-:Y:S05]  /*10390*/  @!P0 BRA `(.L_x_316) ;  /* 0x0000000000048947 */ /* 0x000fea0003800000 */
[----:B------:R-:W-:Y:S01]  /*103a0*/  BPT.TRAP 0x1 ;  /* 0x000000040000795c */ /* 0x000fe20000300000 */
.L_x_316:
[----:B------:R-:W0:Y:S01]  /*103b0*/  S2R R3, SR_CgaCtaId ;  /* 0x0000000000037919 */ /* 0x000e220000008800 */
[----:B------:R-:W-:-:S04]  /*103c0*/  MOV R2, 0x400 ;  /* 0x0000040000027802 */ /* 0x000fc80000000f00 */
[----:B0-----:R-:W-:Y:S02]  /*103d0*/  LEA R3, R3, R2, 0x18 ;  /* 0x0000000203037211 */ /* 0x001fe400078ec0ff */
[----:B------:R-:W-:-:S03]  /*103e0*/  SHF.L.U32 R2, R0, 0x1f, RZ ;  /* 0x0000001f00027819 */ /* 0x000fc600000006ff */
[----:B------:R-:W-:-:S04]  /*103f0*/  VIADD R3, R3, 0x20 ;  /* 0x0000002003037836 */ /* 0x000fc80000000000 */
[C---:B------:R-:W-:Y:S02]  /*10400*/  IMAD R7, R8.reuse, 0x8, R3 ;  /* 0x0000000808077824 */ /* 0x040fe400078e0203 */
[----:B------:R-:W-:Y:S02]  /*10410*/  VIADD R8, R8, 0x1 ;  /* 0x0000000108087836 */ /* 0x000fe40000000000 */
[----:B------:R-:W0:Y:S03]  /*10420*/  SYNCS.PHASECHK.TRANS64.TRYWAIT P0, [R7+URZ], R2 ;  /* 0x00000002070075a7 */ /* 0x000e26000800017f */
[----:B------:R-:W-:-:S04]  /*10430*/  ISETP.NE.AND P1, PT, R8, 0x4, PT ;  /* 0x000000040800780c */ /* 0x000fc80003f25270 */
[----:B------:R-:W-:Y:S02]  /*10440*/  SEL R5, RZ, 0x1, P1 ;  /* 0x00000001ff057807 */ /* 0x000fe40000800000 */
[----:B------:R-:W-:Y:S02]  /*10450*/  SEL R8, R8, RZ, P1 ;  /* 0x000000ff08087207 */ /* 0x000fe40000800000 */
[----:B------:R-:W-:-:S03]  /*10460*/  LOP3.LUT R5, R0, R5, RZ, 0x3c, !PT ;  /* 0x0000000500057212 */ /* 0x000fc600078e3cff */
[----:B------:R-:W-:Y:S01]  /*10470*/  IMAD R9, R8, 0x8, R3 ;  /* 0x0000000808097824 */ /* 0x000fe200078e0203 */
[----:B------:R-:W-:Y:S01]  /*10480*/  SHF.L.U32 R4, R5, 0x1f, RZ ;  /* 0x0000001f05047819 */ /* 0x000fe200000006ff */
[----:B0-----:R-:W-:Y:S06]  /*10490*/  @!P0 BRA `(.L_x_317) ;  /* 0x0000000000ec8947 */ /* 0x001fec0003800000 */
.L_x_328:
[----:B------:R-:W1:Y:S01]  /*104a0*/  SYNCS.PHASECHK.TRANS64.TRYWAIT P0, [R9+URZ], R4 ;  /* 0x00000004090075a7 */ /* 0x000e62000800017f */
[----:B------:R-:W-:-:S05]  /*104b0*/  VIADD R0, R8, 0x1 ;  /* 0x0000000108007836 */ /* 0x000fca0000000000 */
[----:B------:R-:W-:-:S04]  /*104c0*/  ISETP.NE.AND P1, PT, R0, 0x4, PT ;  /* 0x000000040000780c */ /* 0x000fc80003f25270 */
[----:B0-----:R-:W-:Y:S02]  /*104d0*/  SEL R2, RZ, 0x1, P1 ;  /* 0x00000001ff027807 */ /* 0x001fe40000800000 */
[----:B------:R-:W-:Y:S02]  /*104e0*/  SEL R0, R0, RZ, P1 ;  /* 0x000000ff00007207 */ /* 0x000fe40000800000 */
[----:B------:R-:W-:-:S03]  /*104f0*/  LOP3.LUT R7, R5, R2, RZ, 0x3c, !PT ;  /* 0x0000000205077212 */ /* 0x000fc600078e3cff */
[----:B------:R-:W-:Y:S01]  /*10500*/  IMAD R6, R0, 0x8, R3 ;  /* 0x0000000800067824 */ /* 0x000fe200078e0203 */
[----:B------:R-:W-:Y:S01]  /*10510*/  SHF.L.U32 R5, R7, 0x1f, RZ ;  /* 0x0000001f07057819 */ /* 0x000fe200000006ff */
[----:B-1----:R-:W-:Y:S06]  /*10520*/  @!P0 BRA `(.L_x_318) ;  /* 0x0000000000dc8947 */ /* 0x002fec0003800000 */
.L_x_329:
[----:B------:R-:W1:Y:S01]  /*10530*/  SYNCS.PHASECHK.TRANS64.TRYWAIT P0, [R6+URZ], R5 ;  /* 0x00000005060075a7 */ /* 0x000e62000800017f */
[----:B------:R-:W-:-:S05]  /*10540*/  VIADD R0, R0, 0x1 ;  /* 0x0000000100007836 */ /* 0x000fca0000000000 */
[----:B------:R-:W-:-:S04]  /*10550*/  ISETP.NE.AND P1, PT, R0, 0x4, PT ;  /* 0x000000040000780c */ /* 0x000fc80003f25270 */
[----:B------:R-:W-:Y:S02]  /*10560*/  SEL R2, RZ, 0x1, P1 ;  /* 0x00000001ff027807 */ /* 0x000fe40000800000 */
[----:B------:R-:W-:Y:S02]  /*10570*/  SEL R0, R0, RZ, P1 ;  /* 0x000000ff00007207 */ /* 0x000fe40000800000 */
[----:B------:R-:W-:Y:S01]  /*10580*/  LOP3.LUT R2, R7, R2, RZ, 0x3c, !PT ;  /* 0x0000000207027212 */ /* 0x000fe200078e3cff */
[----:B-1----:R-:W-:Y:S06]  /*10590*/  @!P0 BRA `(.L_x_319) ;  /* 0x0000000000d48947 */ /* 0x002fec0003800000 */
.L_x_330:
[----:B------:R-:W-:Y:S01]  /*105a0*/  IMAD R3, R0, 0x8, R3 ;  /* 0x0000000800037824 */ /* 0x000fe200078e0203 */
[----:B------:R-:W-:-:S07]  /*105b0*/  SHF.L.U32 R0, R2, 0x1f, RZ ;  /* 0x0000001f02007819 */ /* 0x000fce00000006ff */
.L_x_320:
[----:B--2---:R2:W3:Y:S02]  /*105c0*/  SYNCS.PHASECHK.TRANS64.TRYWAIT P0, [R3+URZ], R0 ;  /* 0x00000000030075a7 */ /* 0x0044e4000800017f */
[----:B---3--:R-:W-:Y:S05]  /*105d0*/  @!P0 NANOSLEEP.SYNCS 0x989680 ;  /* 0x009896800000895d */ /* 0x008fea0003900000 */
[----:B------:R-:W3:Y:S02]  /*105e0*/  @!P0 SYNCS.PHASECHK.TRANS64 P0, [R3+URZ], R0 ;  /* 0x00000000030085a7 */ /* 0x000ee4000800007f */
[----:B---3--:R-:W-:Y:S05]  /*105f0*/  @!P0 BRA `(.L_x_320) ;  /* 0xfffffffc00f08947 */ /* 0x008fea000383ffff */
.L_x_315:
[----:B------:R-:W-:Y:S05]  /*10600*/  BSYNC B0 ;  /* 0x0000000000007941 */ /* 0x000fea0003800000 */
.L_x_314:
[----:B------:R-:W-:Y:S05]  /*10610*/  EXIT ;  /* 0x000000000000794d */ /* 0x000fea0003800000 */
.L_x_21:
[----:B-1----:R-:W-:-:S04]  /*10620*/  IMAD.U32 R3, RZ, RZ, UR6 ;  /* 0x00000006ff037e24 */ /* 0x002fc8000f8e00ff */
[----:B------:R1:W2:Y:S03]  /*10630*/  SYNCS.PHASECHK.TRANS64.TRYWAIT P0, [R3+URZ], R0 ;  /* 0x00000000030075a7 */ /* 0x0002a6000800017f */
[----:B--2---:R-:W-:Y:S05]  /*10640*/  @!P0 NANOSLEEP.SYNCS 0x989680 ;  /* 0x009896800000895d */ /* 0x004fea0003900000 */
[----:B------:R-:W2:Y:S02]  /*10650*/  @!P0 SYNCS.PHASECHK.TRANS64 P0, [R3+URZ], R0 ;  /* 0x00000000030085a7 */ /* 0x000ea4000800007f */
[----:B--2---:R-:W-:Y:S05]  /*10660*/  @!P0 BRA `(.L_x_21) ;  /* 0xfffffffc00ec8947 */ /* 0x004fea000383ffff */
[----:B------:R-:W-:Y:S05]  /*10670*/  BRA `(.L_x_20) ;  /* 0xffffff1400ec7947 */ /* 0x000fea000383ffff */
.L_x_27:
[----:B-----5:R1:W-:Y:S02]  /*10680*/  STL [R1+0x90], R0 ;  /* 0x0000900001007387 */ /* 0x0203e40000100800 */
[----:B-1----:R-:W-:-:S04]  /*10690*/  IMAD.U32 R0, RZ, RZ, UR16 ;  /* 0x00000010ff007e24 */ /* 0x002fc8000f8e00ff */
[----:B------:R1:W2:Y:S03]  /*106a0*/  SYNCS.PHASECHK.TRANS64.TRYWAIT P0, [R0+URZ], R229 ;  /* 0x000000e5000075a7 */ /* 0x0002a6000800017f */
[----:B--2---:R-:W-:Y:S05]  /*106b0*/  @!P0 NANOSLEEP.SYNCS 0x989680 ;  /* 0x009896800000895d */ /* 0x004fea0003900000 */
[----:B------:R1:W2:Y:S02]  /*106c0*/  @!P0 SYNCS.PHASECHK.TRANS64 P0, [R0+URZ], R229 ;  /* 0x000000e5000085a7 */ /* 0x0002a4000800007f */
[----:B-1----:R1:W5:Y:S02]  /*106d0*/  LDL.LU R0, [R1+0x90] ;  /* 0x0000900001007983 */ /* 0x0023640000300800 */
[----:B-12---:R-:W-:Y:S05]  /*106e0*/  @!P0 BRA `(.L_x_27) ;  /* 0xfffffffc00e48947 */ /* 0x006fea000383ffff */
[----:B------:R-:W-:Y:S05]  /*106f0*/  BRA `(.L_x_26) ;  /* 0xffffff2800807947 */ /* 0x000fea000383ffff */
.L_x_302:
[----:B------:R-:W-:Y:S01]  /*10700*/  BSSY B1, `(.L_x_321) ;  /* 0x0000006000017945 */ /* 0x000fe20003800000 */
[----:B------:R-:W-:-:S07]  /*10710*/  IMAD.MOV.U32 R2, RZ, RZ, -0x1 ;  /* 0xffffffffff027424 */ /* 0x000fce00078e00ff */
[----:B------:R-:W-:Y:S05]  /*10720*/  WARPSYNC.COLLECTIVE R2, `(.L_x_322) ;  /* 0x00000000020c7348 */ /* 0x000fea0003c00000 */
[----:B------:R-:W-:Y:S02]  /*10730*/  ELECT P0, UR62, PT ;  /* 0x00000000003e782f */ /* 0x000fe40003800000 */
[----:B------:R-:W-:Y:S01]  /*10740*/  MOV R2, UR62 ;  /* 0x0000003e00027c02 */ /* 0x000fe20008000f00 */
[----:B------:R-:W-:Y:S10]  /*10750*/  ENDCOLLECTIVE ;  /* 0x000000000000791b */ /* 0x000ff40003800000 */
.L_x_322:
[----:B------:R-:W-:Y:S05]  /*10760*/  BSYNC B1 ;  /* 0x0000000000017941 */ /* 0x000fea0003800000 */
.L_x_321:
[----:B------:R-:W-:Y:S05]  /*10770*/  BRA `(.L_x_323) ;  /* 0xfffffff000007947 */ /* 0x000fea000383ffff */
.L_x_305:
[----:B0-----:R0:W2:Y:S02]  /*10780*/  SYNCS.PHASECHK.TRANS64.TRYWAIT P0, [R11+URZ+0x20], R4 ;  /* 0x000020040b0075a7 */ /* 0x0010a4000800017f */
[----:B--2---:R-:W-:Y:S05]  /*10790*/  @!P0 NANOSLEEP.SYNCS 0x989680 ;  /* 0x009896800000895d */ /* 0x004fea0003900000 */
[----:B------:R-:W2:Y:S02]  /*107a0*/  @!P0 SYNCS.PHASECHK.TRANS64 P0, [R11+URZ+0x20], R4 ;  /* 0x000020040b0085a7 */ /* 0x000ea4000800007f */
[----:B--2---:R-:W-:Y:S05]  /*107b0*/  @!P0 BRA `(.L_x_305) ;  /* 0xfffffffc00f08947 */ /* 0x004fea000383ffff */
[----:B------:R-:W-:Y:S05]  /*107c0*/  BRA `(.L_x_324) ;  /* 0xfffffff000407947 */ /* 0x000fea000383ffff */
.L_x_313:
[----:B------:R-:W-:Y:S01]  /*107d0*/  BSSY B0, `(.L_x_325) ;  /* 0x0000006000007945 */ /* 0x000fe20003800000 */
[----:B------:R-:W-:-:S07]  /*107e0*/  IMAD.MOV.U32 R2, RZ, RZ, -0x1 ;  /* 0xffffffffff027424 */ /* 0x000fce00078e00ff */
[----:B------:R-:W-:Y:S05]  /*107f0*/  WARPSYNC.COLLECTIVE R2, `(.L_x_326) ;  /* 0x00000000020c7348 */ /* 0x000fea0003c00000 */
[----:B------:R-:W-:Y:S02]  /*10800*/  ELECT P0, UR62, PT ;  /* 0x00000000003e782f */ /* 0x000fe40003800000 */
[----:B------:R-:W-:Y:S01]  /*10810*/  MOV R2, UR62 ;  /* 0x0000003e00027c02 */ /* 0x000fe20008000f00 */
[----:B------:R-:W-:Y:S10]  /*10820*/  ENDCOLLECTIVE ;  /* 0x000000000000791b */ /* 0x000ff40003800000 */
.L_x_326:
[----:B------:R-:W-:Y:S05]  /*10830*/  BSYNC B0 ;  /* 0x0000000000007941 */ /* 0x000fea0003800000 */
.L_x_325:
[----:B------:R-:W-:Y:S05]  /*10840*/  BRA `(.L_x_327) ;  /* 0xfffffff800bc7947 */ /* 0x000fea000383ffff */
.L_x_317:
[----:B0-----:R0:W1:Y:S02]  /*10850*/  SYNCS.PHASECHK.TRANS64.TRYWAIT P0, [R7+URZ], R2 ;  /* 0x00000002070075a7 */ /* 0x001064000800017f */
[----:B-1----:R-:W-:Y:S05]  /*10860*/  @!P0 NANOSLEEP.SYNCS 0x989680 ;  /* 0x009896800000895d */ /* 0x002fea0003900000 */
[----:B------:R-:W1:Y:S02]  /*10870*/  @!P0 SYNCS.PHASECHK.TRANS64 P0, [R7+URZ], R2 ;  /* 0x00000002070085a7 */ /* 0x000e64000800007f */
[----:B-1----:R-:W-:Y:S05]  /*10880*/  @!P0 BRA `(.L_x_317) ;  /* 0xfffffffc00f08947 */ /* 0x002fea000383ffff */
[----:B------:R-:W-:Y:S05]  /*10890*/  BRA `(.L_x_328) ;  /* 0xfffffffc00007947 */ /* 0x000fea000383ffff */
.L_x_318:
[----:B0-----:R0:W1:Y:S02]  /*108a0*/  SYNCS.PHASECHK.TRANS64.TRYWAIT P0, [R9+URZ], R4 ;  /* 0x00000004090075a7 */ /* 0x001064000800017f */
[----:B-1----:R-:W-:Y:S05]  /*108b0*/  @!P0 NANOSLEEP.SYNCS 0x989680 ;  /* 0x009896800000895d */ /* 0x002fea0003900000 */
[----:B------:R-:W1:Y:S02]  /*108c0*/  @!P0 SYNCS.PHASECHK.TRANS64 P0, [R9+URZ], R4 ;  /* 0x00000004090085a7 */ /* 0x000e64000800007f */
[----:B-1----:R-:W-:Y:S05]  /*108d0*/  @!P0 BRA `(.L_x_318) ;  /* 0xfffffffc00f08947 */ /* 0x002fea000383ffff */
[----:B------:R-:W-:Y:S05]  /*108e0*/  BRA `(.L_x_329) ;  /* 0xfffffffc00107947 */ /* 0x000fea000383ffff */
.L_x_319:
[----:B-1----:R1:W2:Y:S02]  /*108f0*/  SYNCS.PHASECHK.TRANS64.TRYWAIT P0, [R6+URZ], R5 ;  /* 0x00000005060075a7 */ /* 0x0022a4000800017f */
[----:B--2---:R-:W-:Y:S05]  /*10900*/  @!P0 NANOSLEEP.SYNCS 0x989680 ;  /* 0x009896800000895d */ /* 0x004fea0003900000 */
[----:B------:R-:W2:Y:S02]  /*10910*/  @!P0 SYNCS.PHASECHK.TRANS64 P0, [R6+URZ], R5 ;  /* 0x00000005060085a7 */ /* 0x000ea4000800007f */
[----:B--2---:R-:W-:Y:S05]  /*10920*/  @!P0 BRA `(.L_x_319) ;  /* 0xfffffffc00f08947 */ /* 0x004fea000383ffff */
[----:B------:R-:W-:Y:S05]  /*10930*/  BRA `(.L_x_330) ;  /* 0xfffffffc00187947 */ /* 0x000fea000383ffff */
.L_x_331:
[----:B------:R-:W-:-:S00]  /*10940*/  BRA `(.L_x_331) ;  /* 0xfffffffc00fc7947 */ /* 0x000fc0000383ffff */
[----:B------:R-:W-:-:S00]  /*10950*/  NOP ;  /* 0x0000000000007918 */ /* 0x000fc00000000000 */
        /* <DEDUP_REMOVED lines=10> */
.L_x_332:


//--------------------- .nv.shared._ZN7cutlass13device_kernelINS_4gemm6kernel13GemmUniversalIN4cute5tupleIJiiiiEEENS1_10collective13CollectiveMmaINS1_37MainloopSm90TmaGmmaWarpSpecializedFP8ILi4ENS5_IJNS4_1CILi2EEESB_NSA_ILi1EEEEEENS1_35KernelTmaWarpSpecializedCooperativeEEENS5_IJNSA_ILi256EEENSA_ILi128EEENSA_ILi64EEEEEENS_12float_e4m3_tENS5_IJlSC_lEEESK_SL_NS4_8TiledMMAINS4_8MMA_AtomIJNS4_4SM904GMMA31MMA_64x128x32_F32E4M3E4M3_SS_TNILNSP_7ScaleInE1ELSR_1EEEEEENS4_6LayoutINS5_IJSB_SC_SC_EEENS5_IJSC_NSA_ILi0EEESW_EEEEENS5_IJNS4_10UnderscoreESZ_SZ_EEEEENS4_23SM90_TMA_LOAD_MULTICASTENS4_14ComposedLayoutINS4_7SwizzleILi2ELi4ELi3EEENS4_18smem_ptr_flag_bitsILi8EEENSU_INS5_IJNSA_ILi8EEESI_EEENS5_IJSI_SC_EEEEEEEvNS4_8identityES12_S1C_vS1D_EENS_8epilogue10collective6detail29Sm90TmaWarpSpecializedAdapterINS1G_15DefaultEpilogueISK_SL_SL_NS1F_6thread17LinearCombinationISK_Li1EffLNS1K_9ScaleType4KindE0ELNS_15FloatRoundStyleE2ESK_EENS1_15EpilogueDefaultEEEEEvvEEEEvNT_6ParamsE --------------------------
	.section	.nv.shared._ZN7cutlass13device_kernelINS_4gemm6kernel13GemmUniversalIN4cute5tupleIJiiiiEEENS1_10collective13CollectiveMmaINS1_37MainloopSm90TmaGmmaWarpSpecializedFP8ILi4ENS5_IJNS4_1CILi2EEESB_NSA_ILi1EEEEEENS1_35KernelTmaWarpSpecializedCooperativeEEENS5_IJNSA_ILi256EEENSA_ILi128EEENSA_ILi64EEEEEENS_12float_e4m3_tENS5_IJlSC_lEEESK_SL_NS4_8TiledMMAINS4_8MMA_AtomIJNS4_4SM904GMMA31MMA_64x128x32_F32E4M3E4M3_SS_TNILNSP_7ScaleInE1ELSR_1EEEEEENS4_6LayoutINS5_IJSB_SC_SC_EEENS5_IJSC_NSA_ILi0EEESW_EEEEENS5_IJNS4_10UnderscoreESZ_SZ_EEEEENS4_23SM90_TMA_LOAD_MULTICASTENS4_14ComposedLayoutINS4_7SwizzleILi2ELi4ELi3EEENS4_18smem_ptr_flag_bitsILi8EEENSU_INS5_IJNSA_ILi8EEESI_EEENS5_IJSI_SC_EEEEEEEvNS4_8identityES12_S1C_vS1D_EENS_8epilogue10collective6detail29Sm90TmaWarpSpecializedAdapterINS1G_15DefaultEpilogueISK_SL_SL_NS1F_6thread17LinearCombinationISK_Li1EffLNS1K_9ScaleType4KindE0ELNS_15FloatRoundStyleE2ESK_EENS1_15EpilogueDefaultEEEEEvvEEEEvNT_6ParamsE,"aw",@nobits
	.sectionflags	@""
	.align	16
	.zero		1024


//--------------------- .nv.shared.reserved.0     --------------------------
	.section	.nv.shared.reserved.0,"aw",@nobits
	.weak		__nv_reservedSMEM_offset_0_alias
	.size		__nv_reservedSMEM_offset_0_alias, 0, 0
	.other		__nv_reservedSMEM_offset_0_alias,@"STO_CUDA_RESERVED_SHARED STV_DEFAULT"
__nv_reservedSMEM_offset_0_alias:
	.zero		0


//--------------------- .nv.global                --------------------------
	.section	.nv.global,"aw",@nobits
.nv.global:
	.type		_ZN39_INTERNAL_965fb8d2_4_k_cu_219cc502_54294cute1_E,@object
	.size		_ZN39_INTERNAL_965fb8d2_4_k_cu_219cc502_54294cute1_E,(_ZN39_INTERNAL_965fb8d2_4_k_cu_219cc502_54294cuda3std3__45__cpo6cbeginE - _ZN39_INTERNAL_965fb8d2_4_k_cu_219cc502_54294cute1_E)
_ZN39_INTERNAL_965fb8d2_4_k_cu_219cc502_54294cute1_E:
	.zero		1
	.type		_ZN39_INTERNAL_965fb8d2_4_k_cu_219cc502_54294cuda3std3__45__cpo6cbeginE,@object
	.size		_ZN39_INTERNAL_965fb8d2_4_k_cu_219cc502_54294cuda3std3__45__cpo6cbeginE,(_ZN39_INTERNAL_965fb8d2_4_k_cu_219cc502_54294cuda3std3__48in_placeE - _ZN39_INTERNAL_965fb8d2_4_k_cu_219cc502_54294cuda3std3__45__cpo6cbeginE)
_ZN39_INTERNAL_965fb8d2_4_k_cu_219cc502_54294cuda3std3__45__cpo6cbeginE:
	.zero		1
	.type		_ZN39_INTERNAL_965fb8d2_4_k_cu_219cc502_54294cuda3std3__48in_placeE,@object
	.size		_ZN39_INTERNAL_965fb8d2_4_k_cu_219cc502_54294cuda3std3__48in_placeE,(_ZN39_INTERNAL_965fb8d2_4_k_cu_219cc502_54294cuda3std6ranges3__45__cpo9iter_moveE - _ZN39_INTERNAL_965fb8d2_4_k_cu_219cc502_54294cuda3std3__48in_placeE)
_ZN39_INTERNAL_965fb8d2_4_k_cu_219cc502_54294cuda3std3__48in_placeE:
	.zero		1
	.type		_ZN39_INTERNAL_965fb8d2_4_k_cu_219cc502_54294cuda3std6ranges3__45__cpo9iter_moveE,@object
	.size		_ZN39_INTERNAL_965fb8d2_4_k_cu_219cc502_54294cuda3std6ranges3__45__cpo9iter_moveE,(_ZN39_INTERNAL_965fb8d2_4_k_cu_219cc502_54294cuda3std3__45__cpo5beginE - _ZN39_INTERNAL_965fb8d2_4_k_cu_219cc502_54294cuda3std6ranges3__45__cpo9iter_moveE)
_ZN39_INTERNAL_965fb8d2_4_k_cu_219cc502_54294cuda3std6ranges3__45__cpo9iter_moveE:
	.zero		1
	.type		_ZN39_INTERNAL_965fb8d2_4_k_cu_219cc502_54294cuda3std3__45__cpo5beginE,@object
	.size		_ZN39_INTERNAL_965fb8d2_4_k_cu_219cc502_54294cuda3std3__45__cpo5beginE,(_ZN39_INTERNAL_965fb8d2_4_k_cu_219cc502_54294cuda3std3__441_GLOBAL__N__965fb8d2_4_k_cu_219cc502_54296ignoreE - _ZN39_INTERNAL_965fb8d2_4_k_cu_219cc502_54294cuda3std3__45__cpo5beginE)
_ZN39_INTERNAL_965fb8d2_4_k_cu_219cc502_54294cuda3std3__45__cpo5beginE:
	.zero		1
	.type		_ZN39_INTERNAL_965fb8d2_4_k_cu_219cc502_54294cuda3std3__441_GLOBAL__N__965fb8d2_4_k_cu_219cc502_54296ignoreE,@object
	.size		_ZN39_INTERNAL_965fb8d2_4_k_cu_219cc502_54294cuda3std3__441_GLOBAL__N__965fb8d2_4_k_cu_219cc502_54296ignoreE,(_ZN39_INTERNAL_965fb8d2_4_k_cu_219cc502_54294cute7productE - _ZN39_INTERNAL_965fb8d2_4_k_cu_219cc502_54294cuda3std3__441_GLOBAL__N__965fb8d2_4_k_cu_219cc502_54296ignoreE)
_ZN39_INTERNAL_965fb8d2_4_k_cu_219cc502_54294cuda3std3__441_GLOBAL__N__965fb8d2_4_k_cu_219cc502_54296ignoreE:
	.zero		1
	.type		_ZN39_INTERNAL_965fb8d2_4_k_cu_219cc502_54294cute7productE,@object
	.size		_ZN39_INTERNAL_965fb8d2_4_k_cu_219cc502_54294cute7productE,(_ZN39_INTERNAL_965fb8d2_4_k_cu_219cc502_54294cuda3std3__45__cpo3endE - _ZN39_INTERNAL_965fb8d2_4_k_cu_219cc502_54294cute7productE)
_ZN39_INTERNAL_965fb8d2_4_k_cu_219cc502_54294cute7productE:
	.zero		1
	.type		_ZN39_INTERNAL_965fb8d2_4_k_cu_219cc502_54294cuda3std3__45__cpo3endE,@object
	.size		_ZN39_INTERNAL_965fb8d2_4_k_cu_219cc502_54294cuda3std3__45__cpo3endE,(_ZN39_INTERNAL_965fb8d2_4_k_cu_219cc502_54294cuda3std3__419piecewise_constructE - _ZN39_INTERNAL_965fb8d2_4_k_cu_219cc502_54294cuda3std3__45__cpo3endE)
_ZN39_INTERNAL_965fb8d2_4_k_cu_219cc502_54294cuda3std3__45__cpo3endE:
	.zero		1
	.type		_ZN39_INTERNAL_965fb8d2_4_k_cu_219cc502_54294cuda3std3__419piecewise_constructE,@object
	.size		_ZN39_INTERNAL_965fb8d2_4_k_cu_219cc502_54294cuda3std3__419piecewise_constructE,(_ZN39_INTERNAL_965fb8d2_4_k_cu_219cc502_54294cuda3std3__45__cpo4cendE - _ZN39_INTERNAL_965fb8d2_4_k_cu_219cc502_54294cuda3std3__419piecewise_constructE)
_ZN39_INTERNAL_965fb8d2_4_k_cu_219cc502_54294cuda3std3__419piecewise_constructE:
	.zero		1
	.type		_ZN39_INTERNAL_965fb8d2_4_k_cu_219cc502_54294cuda3std3__45__cpo4cendE,@object
	.size		_ZN39_INTERNAL_965fb8d2_4_k_cu_219cc502_54294cuda3std3__45__cpo4cendE,(_ZN39_INTERNAL_965fb8d2_4_k_cu_219cc502_54294cuda3std6ranges3__45__cpo4swapE - _ZN39_INTERNAL_965fb8d2_4_k_cu_219cc502_54294cuda3std3__45__cpo4cendE)
_ZN39_INTERNAL_965fb8d2_4_k_cu_219cc502_54294cuda3std3__45__cpo4cendE:
	.zero		1
	.type		_ZN39_INTERNAL_965fb8d2_4_k_cu_219cc502_54294cuda3std6ranges3__45__cpo4swapE,@object
	.size		_ZN39_INTERNAL_965fb8d2_4_k_cu_219cc502_54294cuda3std6ranges3__45__cpo4swapE,(.L_7 - _ZN39_INTERNAL_965fb8d2_4_k_cu_219cc502_54294cuda3std6ranges3__45__cpo4swapE)
_ZN39_INTERNAL_965fb8d2_4_k_cu_219cc502_54294cuda3std6ranges3__45__cpo4swapE:
	.zero		1
.L_7:


//--------------------- .nv.constant0._ZN7cutlass13device_kernelINS_4gemm6kernel13GemmUniversalIN4cute5tupleIJiiiiEEENS1_10collective13CollectiveMmaINS1_37MainloopSm90TmaGmmaWarpSpecializedFP8ILi4ENS5_IJNS4_1CILi2EEESB_NSA_ILi1EEEEEENS1_35KernelTmaWarpSpecializedCooperativeEEENS5_IJNSA_ILi256EEENSA_ILi128EEENSA_ILi64EEEEEENS_12float_e4m3_tENS5_IJlSC_lEEESK_SL_NS4_8TiledMMAINS4_8MMA_AtomIJNS4_4SM904GMMA31MMA_64x128x32_F32E4M3E4M3_SS_TNILNSP_7ScaleInE1ELSR_1EEEEEENS4_6LayoutINS5_IJSB_SC_SC_EEENS5_IJSC_NSA_ILi0EEESW_EEEEENS5_IJNS4_10UnderscoreESZ_SZ_EEEEENS4_23SM90_TMA_LOAD_MULTICASTENS4_14ComposedLayoutINS4_7SwizzleILi2ELi4ELi3EEENS4_18smem_ptr_flag_bitsILi8EEENSU_INS5_IJNSA_ILi8EEESI_EEENS5_IJSI_SC_EEEEEEEvNS4_8identityES12_S1C_vS1D_EENS_8epilogue10collective6detail29Sm90TmaWarpSpecializedAdapterINS1G_15DefaultEpilogueISK_SL_SL_NS1F_6thread17LinearCombinationISK_Li1EffLNS1K_9ScaleType4KindE0ELNS_15FloatRoundStyleE2ESK_EENS1_15EpilogueDefaultEEEEEvvEEEEvNT_6ParamsE --------------------------
	.section	.nv.constant0._ZN7cutlass13device_kernelINS_4gemm6kernel13GemmUniversalIN4cute5tupleIJiiiiEEENS1_10collective13CollectiveMmaINS1_37MainloopSm90TmaGmmaWarpSpecializedFP8ILi4ENS5_IJNS4_1CILi2EEESB_NSA_ILi1EEEEEENS1_35KernelTmaWarpSpecializedCooperativeEEENS5_IJNSA_ILi256EEENSA_ILi128EEENSA_ILi64EEEEEENS_12float_e4m3_tENS5_IJlSC_lEEESK_SL_NS4_8TiledMMAINS4_8MMA_AtomIJNS4_4SM904GMMA31MMA_64x128x32_F32E4M3E4M3_SS_TNILNSP_7ScaleInE1ELSR_1EEEEEENS4_6LayoutINS5_IJSB_SC_SC_EEENS5_IJSC_NSA_ILi0EEESW_EEEEENS5_IJNS4_10UnderscoreESZ_SZ_EEEEENS4_23SM90_TMA_LOAD_MULTICASTENS4_14ComposedLayoutINS4_7SwizzleILi2ELi4ELi3EEENS4_18smem_ptr_flag_bitsILi8EEENSU_INS5_IJNSA_ILi8EEESI_EEENS5_IJSI_SC_EEEEEEEvNS4_8identityES12_S1C_vS1D_EENS_8epilogue10collective6detail29Sm90TmaWarpSpecializedAdapterINS1G_15DefaultEpilogueISK_SL_SL_NS1F_6thread17LinearCombinationISK_Li1EffLNS1K_9ScaleType4KindE0ELNS_15FloatRoundStyleE2ESK_EENS1_15EpilogueDefaultEEEEEvvEEEEvNT_6ParamsE,"a",@progbits
	.sectionflags	@""
	.align	4
.nv.constant0._ZN7cutlass13device_kernelINS_4gemm6kernel13GemmUniversalIN4cute5tupleIJiiiiEEENS1_10collective13CollectiveMmaINS1_37MainloopSm90TmaGmmaWarpSpecializedFP8ILi4ENS5_IJNS4_1CILi2EEESB_NSA_ILi1EEEEEENS1_35KernelTmaWarpSpecializedCooperativeEEENS5_IJNSA_ILi256EEENSA_ILi128EEENSA_ILi64EEEEEENS_12float_e4m3_tENS5_IJlSC_lEEESK_SL_NS4_8TiledMMAINS4_8MMA_AtomIJNS4_4SM904GMMA31MMA_64x128x32_F32E4M3E4M3_SS_TNILNSP_7ScaleInE1ELSR_1EEEEEENS4_6LayoutINS5_IJSB_SC_SC_EEENS5_IJSC_NSA_ILi0EEESW_EEEEENS5_IJNS4_10UnderscoreESZ_SZ_EEEEENS4_23SM90_TMA_LOAD_MULTICASTENS4_14ComposedLayoutINS4_7SwizzleILi2ELi4ELi3EEENS4_18smem_ptr_flag_bitsILi8EEENSU_INS5_IJNSA_ILi8EEESI_EEENS5_IJSI_SC_EEEEEEEvNS4_8identityES12_S1C_vS1D_EENS_8epilogue10collective6detail29Sm90TmaWarpSpecializedAdapterINS1G_15DefaultEpilogueISK_SL_SL_NS1F_6thread17LinearCombinationISK_Li1EffLNS1K_9ScaleType4KindE0ELNS_15FloatRoundStyleE2ESK_EENS1_15EpilogueDefaultEEEEEvvEEEEvNT_6ParamsE:
	.zero		1664


//--------------------- SYMBOLS --------------------------

	.type		.nv.reservedSmem.offset0,@object
	.size		.nv.reservedSmem.offset0,0x4
